//
// Generated by NVIDIA NVVM Compiler
//
// Compiler Build ID: CL-36424714
// Cuda compilation tools, release 13.0, V13.0.88
// Based on NVVM 20.0.0
//

.version 9.0
.target sm_100
.address_size 64

	// .globl	_Z11initNeuronsP6Neuronii

.visible .entry _Z11initNeuronsP6Neuronii(
	.param .u64 .ptr .align 1 _Z11initNeuronsP6Neuronii_param_0,
	.param .u32 _Z11initNeuronsP6Neuronii_param_1,
	.param .u32 _Z11initNeuronsP6Neuronii_param_2
)
{
	.reg .pred 	%p<2>;
	.reg .b32 	%r<21>;
	.reg .b32 	%f<3>;
	.reg .b64 	%rd<5>;

	ld.param.u64 	%rd1, [_Z11initNeuronsP6Neuronii_param_0];
	ld.param.u32 	%r3, [_Z11initNeuronsP6Neuronii_param_1];
	ld.param.u32 	%r2, [_Z11initNeuronsP6Neuronii_param_2];
	mov.u32 	%r4, %tid.x;
	mov.u32 	%r5, %ntid.x;
	mov.u32 	%r6, %ctaid.x;
	mad.lo.s32 	%r1, %r5, %r6, %r4;
	setp.ge.s32 	%p1, %r1, %r3;
	@%p1 bra 	$L__BB0_2;
	cvta.to.global.u64 	%rd2, %rd1;
	mad.lo.s32 	%r7, %r2, %r1, %r2;
	shr.s32 	%r8, %r7, 16;
	xor.b32  	%r9, %r7, %r8;
	xor.b32  	%r10, %r9, 61;
	shl.b32 	%r11, %r9, 3;
	xor.b32  	%r12, %r11, 488;
	add.s32 	%r13, %r12, %r10;
	shr.s32 	%r14, %r13, 4;
	xor.b32  	%r15, %r14, %r13;
	mul.lo.s32 	%r16, %r15, 668265261;
	shr.s32 	%r17, %r16, 15;
	xor.b32  	%r18, %r17, %r16;
	and.b32  	%r19, %r18, 2147483647;
	cvt.rn.f32.u32 	%f1, %r19;
	mul.f32 	%f2, %f1, 0f30000000;
	mul.wide.s32 	%rd3, %r1, 16;
	add.s64 	%rd4, %rd2, %rd3;
	st.global.f32 	[%rd4], %f2;
	mov.b32 	%r20, 0;
	st.global.u32 	[%rd4+4], %r20;
	st.global.u32 	[%rd4+8], %r20;
	st.global.u32 	[%rd4+12], %r20;
$L__BB0_2:
	ret;

}
	// .globl	_Z24fillRandomFloatBetween01Pfii
.visible .entry _Z24fillRandomFloatBetween01Pfii(
	.param .u64 .ptr .align 1 _Z24fillRandomFloatBetween01Pfii_param_0,
	.param .u32 _Z24fillRandomFloatBetween01Pfii_param_1,
	.param .u32 _Z24fillRandomFloatBetween01Pfii_param_2
)
{
	.reg .pred 	%p<2>;
	.reg .b32 	%r<20>;
	.reg .b32 	%f<3>;
	.reg .b64 	%rd<5>;

	ld.param.u64 	%rd1, [_Z24fillRandomFloatBetween01Pfii_param_0];
	ld.param.u32 	%r3, [_Z24fillRandomFloatBetween01Pfii_param_1];
	ld.param.u32 	%r2, [_Z24fillRandomFloatBetween01Pfii_param_2];
	mov.u32 	%r4, %tid.x;
	mov.u32 	%r5, %ntid.x;
	mov.u32 	%r6, %ctaid.x;
	mad.lo.s32 	%r1, %r5, %r6, %r4;
	setp.ge.s32 	%p1, %r1, %r3;
	@%p1 bra 	$L__BB1_2;
	cvta.to.global.u64 	%rd2, %rd1;
	mad.lo.s32 	%r7, %r2, %r1, %r2;
	shr.s32 	%r8, %r7, 16;
	xor.b32  	%r9, %r7, %r8;
	xor.b32  	%r10, %r9, 61;
	shl.b32 	%r11, %r9, 3;
	xor.b32  	%r12, %r11, 488;
	add.s32 	%r13, %r12, %r10;
	shr.s32 	%r14, %r13, 4;
	xor.b32  	%r15, %r14, %r13;
	mul.lo.s32 	%r16, %r15, 668265261;
	shr.s32 	%r17, %r16, 15;
	xor.b32  	%r18, %r17, %r16;
	and.b32  	%r19, %r18, 2147483647;
	cvt.rn.f32.u32 	%f1, %r19;
	mul.f32 	%f2, %f1, 0f30000000;
	mul.wide.s32 	%rd3, %r1, 4;
	add.s64 	%rd4, %rd2, %rd3;
	st.global.f32 	[%rd4], %f2;
$L__BB1_2:
	ret;

}
	// .globl	_Z9feedInputP6NeuronPfi
.visible .entry _Z9feedInputP6NeuronPfi(
	.param .u64 .ptr .align 1 _Z9feedInputP6NeuronPfi_param_0,
	.param .u64 .ptr .align 1 _Z9feedInputP6NeuronPfi_param_1,
	.param .u32 _Z9feedInputP6NeuronPfi_param_2
)
{
	.reg .pred 	%p<2>;
	.reg .b32 	%r<6>;
	.reg .b32 	%f<2>;
	.reg .b64 	%rd<9>;

	ld.param.u64 	%rd1, [_Z9feedInputP6NeuronPfi_param_0];
	ld.param.u64 	%rd2, [_Z9feedInputP6NeuronPfi_param_1];
	ld.param.u32 	%r2, [_Z9feedInputP6NeuronPfi_param_2];
	mov.u32 	%r3, %tid.x;
	mov.u32 	%r4, %ntid.x;
	mov.u32 	%r5, %ctaid.x;
	mad.lo.s32 	%r1, %r4, %r5, %r3;
	setp.ge.s32 	%p1, %r1, %r2;
	@%p1 bra 	$L__BB2_2;
	cvta.to.global.u64 	%rd3, %rd2;
	cvta.to.global.u64 	%rd4, %rd1;
	mul.wide.s32 	%rd5, %r1, 4;
	add.s64 	%rd6, %rd3, %rd5;
	ld.global.f32 	%f1, [%rd6];
	mul.wide.s32 	%rd7, %r1, 16;
	add.s64 	%rd8, %rd4, %rd7;
	st.global.f32 	[%rd8+8], %f1;
$L__BB2_2:
	ret;

}
	// .globl	_Z12computeLayerP6NeuronS0_iiPfS1_
.visible .entry _Z12computeLayerP6NeuronS0_iiPfS1_(
	.param .u64 .ptr .align 1 _Z12computeLayerP6NeuronS0_iiPfS1__param_0,
	.param .u64 .ptr .align 1 _Z12computeLayerP6NeuronS0_iiPfS1__param_1,
	.param .u32 _Z12computeLayerP6NeuronS0_iiPfS1__param_2,
	.param .u32 _Z12computeLayerP6NeuronS0_iiPfS1__param_3,
	.param .u64 .ptr .align 1 _Z12computeLayerP6NeuronS0_iiPfS1__param_4,
	.param .u64 .ptr .align 1 _Z12computeLayerP6NeuronS0_iiPfS1__param_5
)
{
	.reg .pred 	%p<16>;
	.reg .b32 	%r<36>;
	.reg .b32 	%f<128>;
	.reg .b64 	%rd<35>;

	ld.param.u64 	%rd10, [_Z12computeLayerP6NeuronS0_iiPfS1__param_0];
	ld.param.u64 	%rd11, [_Z12computeLayerP6NeuronS0_iiPfS1__param_1];
	ld.param.u32 	%r17, [_Z12computeLayerP6NeuronS0_iiPfS1__param_2];
	ld.param.u32 	%r16, [_Z12computeLayerP6NeuronS0_iiPfS1__param_3];
	ld.param.u64 	%rd12, [_Z12computeLayerP6NeuronS0_iiPfS1__param_4];
	ld.param.u64 	%rd13, [_Z12computeLayerP6NeuronS0_iiPfS1__param_5];
	cvta.to.global.u64 	%rd1, %rd13;
	cvta.to.global.u64 	%rd2, %rd12;
	cvta.to.global.u64 	%rd3, %rd11;
	mov.u32 	%r18, %tid.x;
	mov.u32 	%r19, %ntid.x;
	mov.u32 	%r20, %ctaid.x;
	mad.lo.s32 	%r1, %r19, %r20, %r18;
	setp.ge.s32 	%p1, %r1, %r17;
	@%p1 bra 	$L__BB3_17;
	cvta.to.global.u64 	%rd14, %rd10;
	mul.wide.s32 	%rd15, %r1, 16;
	add.s64 	%rd4, %rd14, %rd15;
	ld.global.f32 	%f1, [%rd4];
	ld.global.f32 	%f2, [%rd4+12];
	mul.lo.s32 	%r2, %r16, %r1;
	setp.lt.s32 	%p2, %r16, 1;
	mov.f32 	%f126, %f1;
	@%p2 bra 	$L__BB3_13;
	and.b32  	%r3, %r16, 7;
	setp.lt.u32 	%p3, %r16, 8;
	mov.b32 	%r34, 0;
	mov.f32 	%f126, %f1;
	@%p3 bra 	$L__BB3_5;
	and.b32  	%r34, %r16, 2147483640;
	neg.s32 	%r32, %r34;
	add.s64 	%rd34, %rd3, 72;
	add.s64 	%rd6, %rd2, 16;
	add.s64 	%rd7, %rd1, 16;
	mov.u32 	%r31, %r2;
	mov.f32 	%f126, %f1;
$L__BB3_4:
	.pragma "nounroll";
	mul.wide.s32 	%rd16, %r31, 4;
	add.s64 	%rd17, %rd6, %rd16;
	add.s64 	%rd18, %rd7, %rd16;
	ld.global.f32 	%f20, [%rd34+-64];
	ld.global.f32 	%f21, [%rd17+-16];
	mul.f32 	%f22, %f20, %f21;
	st.global.f32 	[%rd18+-16], %f22;
	add.f32 	%f23, %f126, %f22;
	ld.global.f32 	%f24, [%rd34+-48];
	ld.global.f32 	%f25, [%rd17+-12];
	mul.f32 	%f26, %f24, %f25;
	st.global.f32 	[%rd18+-12], %f26;
	add.f32 	%f27, %f23, %f26;
	ld.global.f32 	%f28, [%rd34+-32];
	ld.global.f32 	%f29, [%rd17+-8];
	mul.f32 	%f30, %f28, %f29;
	st.global.f32 	[%rd18+-8], %f30;
	add.f32 	%f31, %f27, %f30;
	ld.global.f32 	%f32, [%rd34+-16];
	ld.global.f32 	%f33, [%rd17+-4];
	mul.f32 	%f34, %f32, %f33;
	st.global.f32 	[%rd18+-4], %f34;
	add.f32 	%f35, %f31, %f34;
	ld.global.f32 	%f36, [%rd34];
	ld.global.f32 	%f37, [%rd17];
	mul.f32 	%f38, %f36, %f37;
	st.global.f32 	[%rd18], %f38;
	add.f32 	%f39, %f35, %f38;
	ld.global.f32 	%f40, [%rd34+16];
	ld.global.f32 	%f41, [%rd17+4];
	mul.f32 	%f42, %f40, %f41;
	st.global.f32 	[%rd18+4], %f42;
	add.f32 	%f43, %f39, %f42;
	ld.global.f32 	%f44, [%rd34+32];
	ld.global.f32 	%f45, [%rd17+8];
	mul.f32 	%f46, %f44, %f45;
	st.global.f32 	[%rd18+8], %f46;
	add.f32 	%f47, %f43, %f46;
	ld.global.f32 	%f48, [%rd34+48];
	ld.global.f32 	%f49, [%rd17+12];
	mul.f32 	%f50, %f48, %f49;
	st.global.f32 	[%rd18+12], %f50;
	add.f32 	%f126, %f47, %f50;
	add.s32 	%r32, %r32, 8;
	add.s64 	%rd34, %rd34, 128;
	add.s32 	%r31, %r31, 8;
	setp.ne.s32 	%p4, %r32, 0;
	@%p4 bra 	$L__BB3_4;
$L__BB3_5:
	setp.eq.s32 	%p5, %r3, 0;
	@%p5 bra 	$L__BB3_13;
	and.b32  	%r11, %r16, 3;
	setp.lt.u32 	%p6, %r3, 4;
	@%p6 bra 	$L__BB3_8;
	mul.wide.u32 	%rd19, %r34, 16;
	add.s64 	%rd20, %rd3, %rd19;
	ld.global.f32 	%f52, [%rd20+8];
	add.s32 	%r22, %r34, %r2;
	mul.wide.s32 	%rd21, %r22, 4;
	add.s64 	%rd22, %rd2, %rd21;
	ld.global.f32 	%f53, [%rd22];
	mul.f32 	%f54, %f52, %f53;
	add.s64 	%rd23, %rd1, %rd21;
	st.global.f32 	[%rd23], %f54;
	add.f32 	%f55, %f126, %f54;
	ld.global.f32 	%f56, [%rd20+24];
	ld.global.f32 	%f57, [%rd22+4];
	mul.f32 	%f58, %f56, %f57;
	st.global.f32 	[%rd23+4], %f58;
	add.f32 	%f59, %f55, %f58;
	ld.global.f32 	%f60, [%rd20+40];
	ld.global.f32 	%f61, [%rd22+8];
	mul.f32 	%f62, %f60, %f61;
	st.global.f32 	[%rd23+8], %f62;
	add.f32 	%f63, %f59, %f62;
	ld.global.f32 	%f64, [%rd20+56];
	ld.global.f32 	%f65, [%rd22+12];
	mul.f32 	%f66, %f64, %f65;
	st.global.f32 	[%rd23+12], %f66;
	add.f32 	%f126, %f63, %f66;
	add.s32 	%r34, %r34, 4;
$L__BB3_8:
	setp.eq.s32 	%p7, %r11, 0;
	@%p7 bra 	$L__BB3_13;
	setp.eq.s32 	%p8, %r11, 1;
	@%p8 bra 	$L__BB3_11;
	mul.wide.u32 	%rd24, %r34, 16;
	add.s64 	%rd25, %rd3, %rd24;
	ld.global.f32 	%f68, [%rd25+8];
	add.s32 	%r23, %r34, %r2;
	mul.wide.s32 	%rd26, %r23, 4;
	add.s64 	%rd27, %rd2, %rd26;
	ld.global.f32 	%f69, [%rd27];
	mul.f32 	%f70, %f68, %f69;
	add.s64 	%rd28, %rd1, %rd26;
	st.global.f32 	[%rd28], %f70;
	add.f32 	%f71, %f126, %f70;
	ld.global.f32 	%f72, [%rd25+24];
	ld.global.f32 	%f73, [%rd27+4];
	mul.f32 	%f74, %f72, %f73;
	st.global.f32 	[%rd28+4], %f74;
	add.f32 	%f126, %f71, %f74;
	add.s32 	%r34, %r34, 2;
$L__BB3_11:
	and.b32  	%r24, %r16, 1;
	setp.eq.b32 	%p9, %r24, 1;
	not.pred 	%p10, %p9;
	@%p10 bra 	$L__BB3_13;
	mul.wide.u32 	%rd29, %r34, 16;
	add.s64 	%rd30, %rd3, %rd29;
	ld.global.f32 	%f75, [%rd30+8];
	add.s32 	%r25, %r34, %r2;
	mul.wide.s32 	%rd31, %r25, 4;
	add.s64 	%rd32, %rd2, %rd31;
	ld.global.f32 	%f76, [%rd32];
	mul.f32 	%f77, %f75, %f76;
	add.s64 	%rd33, %rd1, %rd31;
	st.global.f32 	[%rd33], %f77;
	add.f32 	%f126, %f126, %f77;
$L__BB3_13:
	neg.f32 	%f15, %f126;
	setp.eq.f32 	%p11, %f126, 0f00000000;
	mov.f32 	%f127, 0f3F800000;
	@%p11 bra 	$L__BB3_16;
	mov.f32 	%f79, 0f32CD8C70;
	mov.f32 	%f80, 0f3ED90735;
	mul.rn.f32 	%f81, %f80, %f79;
	mov.f32 	%f82, 0f3DBDD9BD;
	mov.f32 	%f83, 0f3DF9B38D;
	mul.rn.f32 	%f84, %f83, %f82;
	mul.f32 	%f85, %f84, 0f40400000;
	fma.rn.f32 	%f86, %f81, 0f3FB8AA3B, 0f33773EAE;
	fma.rn.f32 	%f87, 0f3E9BE32A, 0f32A55E34, %f86;
	fma.rn.f32 	%f88, %f85, %f81, %f87;
	fma.rn.f32 	%f89, %f84, 0f3E9BE32A, %f88;
	mov.f32 	%f90, 0f3FB83977;
	add.rn.f32 	%f91, %f90, %f89;
	mul.rn.f32 	%f92, %f91, %f15;
	cvt.rni.f32.f32 	%f93, %f92;
	sub.f32 	%f94, %f92, %f93;
	neg.f32 	%f95, %f92;
	fma.rn.f32 	%f96, %f91, %f15, %f95;
	mov.f32 	%f97, 0fBFB83977;
	add.rn.f32 	%f98, %f91, %f97;
	neg.f32 	%f99, %f98;
	add.rn.f32 	%f100, %f89, %f99;
	fma.rn.f32 	%f101, %f100, %f15, %f96;
	add.f32 	%f102, %f94, %f101;
	setp.gt.f32 	%p12, %f93, 0f00000000;
	selp.b32 	%r26, 0, -2097152000, %p12;
	abs.f32 	%f103, %f15;
	setp.num.f32 	%p13, %f103, %f103;
	setp.lt.f32 	%p14, %f92, 0f00000000;
	selp.f32 	%f104, 0f00000000, 0f7F800000, %p14;
	abs.f32 	%f105, %f92;
	setp.gt.f32 	%p15, %f105, 0f43180000;
	cvt.rzi.s32.f32 	%r27, %f93;
	shl.b32 	%r28, %r27, 23;
	sub.s32 	%r29, %r28, %r26;
	mov.b32 	%f106, %r29;
	add.s32 	%r30, %r26, 2130706432;
	mov.b32 	%f107, %r30;
	fma.rn.f32 	%f108, %f102, 0f391FCB8E, 0f3AAF85ED;
	fma.rn.f32 	%f109, %f108, %f102, 0f3C1D9856;
	fma.rn.f32 	%f110, %f109, %f102, 0f3D6357BB;
	fma.rn.f32 	%f111, %f110, %f102, 0f3E75FDEC;
	fma.rn.f32 	%f112, %f111, %f102, 0f3F317218;
	fma.rn.f32 	%f113, %f112, %f102, 0f3F800000;
	mul.f32 	%f114, %f113, %f107;
	mul.f32 	%f115, %f114, %f106;
	selp.f32 	%f127, %f104, %f115, %p15;
	@%p13 bra 	$L__BB3_16;
	mov.f32 	%f116, 0f402DF854;
	add.rn.f32 	%f127, %f116, %f15;
$L__BB3_16:
	add.f32 	%f117, %f127, 0f3F800000;
	rcp.rn.f32 	%f118, %f117;
	st.global.f32 	[%rd4], %f1;
	st.global.f32 	[%rd4+4], %f126;
	st.global.f32 	[%rd4+8], %f118;
	st.global.f32 	[%rd4+12], %f2;
$L__BB3_17:
	ret;

}
	// .globl	_Z13computeErrorsPfP6NeuronS_i
.visible .entry _Z13computeErrorsPfP6NeuronS_i(
	.param .u64 .ptr .align 1 _Z13computeErrorsPfP6NeuronS_i_param_0,
	.param .u64 .ptr .align 1 _Z13computeErrorsPfP6NeuronS_i_param_1,
	.param .u64 .ptr .align 1 _Z13computeErrorsPfP6NeuronS_i_param_2,
	.param .u32 _Z13computeErrorsPfP6NeuronS_i_param_3
)
{
	.reg .pred 	%p<2>;
	.reg .b32 	%r<6>;
	.reg .b32 	%f<4>;
	.reg .b64 	%rd<12>;

	ld.param.u64 	%rd1, [_Z13computeErrorsPfP6NeuronS_i_param_0];
	ld.param.u64 	%rd2, [_Z13computeErrorsPfP6NeuronS_i_param_1];
	ld.param.u64 	%rd3, [_Z13computeErrorsPfP6NeuronS_i_param_2];
	ld.param.u32 	%r2, [_Z13computeErrorsPfP6NeuronS_i_param_3];
	mov.u32 	%r3, %tid.x;
	mov.u32 	%r4, %ntid.x;
	mov.u32 	%r5, %ctaid.x;
	mad.lo.s32 	%r1, %r4, %r5, %r3;
	setp.ge.s32 	%p1, %r1, %r2;
	@%p1 bra 	$L__BB4_2;
	cvta.to.global.u64 	%rd4, %rd3;
	cvta.to.global.u64 	%rd5, %rd2;
	cvta.to.global.u64 	%rd6, %rd1;
	mul.wide.s32 	%rd7, %r1, 4;
	add.s64 	%rd8, %rd4, %rd7;
	ld.global.f32 	%f1, [%rd8];
	mul.wide.s32 	%rd9, %r1, 16;
	add.s64 	%rd10, %rd5, %rd9;
	ld.global.f32 	%f2, [%rd10+4];
	sub.f32 	%f3, %f1, %f2;
	add.s64 	%rd11, %rd6, %rd7;
	st.global.f32 	[%rd11], %f3;
$L__BB4_2:
	ret;

}
	// .globl	_Z12reduceAbsSumPfi
.visible .entry _Z12reduceAbsSumPfi(
	.param .u64 .ptr .align 1 _Z12reduceAbsSumPfi_param_0,
	.param .u32 _Z12reduceAbsSumPfi_param_1
)
{
	.reg .pred 	%p<6>;
	.reg .b32 	%r<10>;
	.reg .b32 	%f<6>;
	.reg .b64 	%rd<7>;

	ld.param.u64 	%rd2, [_Z12reduceAbsSumPfi_param_0];
	ld.param.u32 	%r6, [_Z12reduceAbsSumPfi_param_1];
	mov.u32 	%r1, %tid.x;
	mov.u32 	%r9, %ntid.x;
	mov.u32 	%r7, %ctaid.x;
	mad.lo.s32 	%r3, %r9, %r7, %r1;
	setp.ge.s32 	%p1, %r3, %r6;
	@%p1 bra 	$L__BB5_6;
	cvta.to.global.u64 	%rd3, %rd2;
	mul.wide.u32 	%rd4, %r1, 4;
	add.s64 	%rd1, %rd3, %rd4;
	ld.global.f32 	%f1, [%rd1];
	abs.f32 	%f2, %f1;
	st.global.f32 	[%rd1], %f2;
	bar.sync 	0;
	setp.lt.u32 	%p2, %r9, 2;
	@%p2 bra 	$L__BB5_6;
$L__BB5_2:
	mov.u32 	%r4, %r9;
	shr.u32 	%r9, %r4, 1;
	setp.ge.u32 	%p3, %r1, %r9;
	@%p3 bra 	$L__BB5_5;
	add.s32 	%r8, %r3, %r9;
	setp.ge.s32 	%p4, %r8, %r6;
	@%p4 bra 	$L__BB5_5;
	mul.wide.u32 	%rd5, %r9, 4;
	add.s64 	%rd6, %rd1, %rd5;
	ld.global.f32 	%f3, [%rd6];
	ld.global.f32 	%f4, [%rd1];
	add.f32 	%f5, %f3, %f4;
	st.global.f32 	[%rd1], %f5;
$L__BB5_5:
	bar.sync 	0;
	setp.gt.u32 	%p5, %r4, 3;
	@%p5 bra 	$L__BB5_2;
$L__BB5_6:
	ret;

}
	// .globl	_Z19computeOutputDeltasP6NeuronPfi
.visible .entry _Z19computeOutputDeltasP6NeuronPfi(
	.param .u64 .ptr .align 1 _Z19computeOutputDeltasP6NeuronPfi_param_0,
	.param .u64 .ptr .align 1 _Z19computeOutputDeltasP6NeuronPfi_param_1,
	.param .u32 _Z19computeOutputDeltasP6NeuronPfi_param_2
)
{
	.reg .pred 	%p<7>;
	.reg .b32 	%r<11>;
	.reg .b32 	%f<53>;
	.reg .b64 	%rd<10>;

	ld.param.u64 	%rd2, [_Z19computeOutputDeltasP6NeuronPfi_param_0];
	ld.param.u64 	%rd3, [_Z19computeOutputDeltasP6NeuronPfi_param_1];
	ld.param.u32 	%r2, [_Z19computeOutputDeltasP6NeuronPfi_param_2];
	mov.u32 	%r3, %tid.x;
	mov.u32 	%r4, %ntid.x;
	mov.u32 	%r5, %ctaid.x;
	mad.lo.s32 	%r1, %r4, %r5, %r3;
	setp.ge.s32 	%p1, %r1, %r2;
	@%p1 bra 	$L__BB6_5;
	cvta.to.global.u64 	%rd4, %rd3;
	cvta.to.global.u64 	%rd5, %rd2;
	mul.wide.s32 	%rd6, %r1, 4;
	add.s64 	%rd7, %rd4, %rd6;
	ld.global.f32 	%f1, [%rd7];
	mul.wide.s32 	%rd8, %r1, 16;
	add.s64 	%rd9, %rd5, %rd8;
	add.s64 	%rd1, %rd9, 4;
	ld.global.f32 	%f7, [%rd9+4];
	neg.f32 	%f2, %f7;
	setp.eq.f32 	%p2, %f7, 0f00000000;
	mov.f32 	%f52, 0f3F800000;
	@%p2 bra 	$L__BB6_4;
	mov.f32 	%f8, 0f32CD8C70;
	mov.f32 	%f9, 0f3ED90735;
	mul.rn.f32 	%f10, %f9, %f8;
	mov.f32 	%f11, 0f3DBDD9BD;
	mov.f32 	%f12, 0f3DF9B38D;
	mul.rn.f32 	%f13, %f12, %f11;
	mul.f32 	%f14, %f13, 0f40400000;
	fma.rn.f32 	%f15, %f10, 0f3FB8AA3B, 0f33773EAE;
	fma.rn.f32 	%f16, 0f3E9BE32A, 0f32A55E34, %f15;
	fma.rn.f32 	%f17, %f14, %f10, %f16;
	fma.rn.f32 	%f18, %f13, 0f3E9BE32A, %f17;
	mov.f32 	%f19, 0f3FB83977;
	add.rn.f32 	%f20, %f19, %f18;
	mul.rn.f32 	%f21, %f20, %f2;
	cvt.rni.f32.f32 	%f22, %f21;
	sub.f32 	%f23, %f21, %f22;
	neg.f32 	%f24, %f21;
	fma.rn.f32 	%f25, %f20, %f2, %f24;
	mov.f32 	%f26, 0fBFB83977;
	add.rn.f32 	%f27, %f20, %f26;
	neg.f32 	%f28, %f27;
	add.rn.f32 	%f29, %f18, %f28;
	fma.rn.f32 	%f30, %f29, %f2, %f25;
	add.f32 	%f31, %f23, %f30;
	setp.gt.f32 	%p3, %f22, 0f00000000;
	selp.b32 	%r6, 0, -2097152000, %p3;
	abs.f32 	%f32, %f2;
	setp.num.f32 	%p4, %f32, %f32;
	setp.lt.f32 	%p5, %f21, 0f00000000;
	selp.f32 	%f33, 0f00000000, 0f7F800000, %p5;
	abs.f32 	%f34, %f21;
	setp.gt.f32 	%p6, %f34, 0f43180000;
	cvt.rzi.s32.f32 	%r7, %f22;
	shl.b32 	%r8, %r7, 23;
	sub.s32 	%r9, %r8, %r6;
	mov.b32 	%f35, %r9;
	add.s32 	%r10, %r6, 2130706432;
	mov.b32 	%f36, %r10;
	fma.rn.f32 	%f37, %f31, 0f391FCB8E, 0f3AAF85ED;
	fma.rn.f32 	%f38, %f37, %f31, 0f3C1D9856;
	fma.rn.f32 	%f39, %f38, %f31, 0f3D6357BB;
	fma.rn.f32 	%f40, %f39, %f31, 0f3E75FDEC;
	fma.rn.f32 	%f41, %f40, %f31, 0f3F317218;
	fma.rn.f32 	%f42, %f41, %f31, 0f3F800000;
	mul.f32 	%f43, %f42, %f36;
	mul.f32 	%f44, %f43, %f35;
	selp.f32 	%f52, %f33, %f44, %p6;
	@%p4 bra 	$L__BB6_4;
	mov.f32 	%f45, 0f402DF854;
	add.rn.f32 	%f52, %f45, %f2;
$L__BB6_4:
	add.f32 	%f46, %f52, 0f3F800000;
	rcp.rn.f32 	%f47, %f46;
	mov.f32 	%f48, 0f3F800000;
	sub.f32 	%f49, %f48, %f47;
	mul.f32 	%f50, %f47, %f49;
	mul.f32 	%f51, %f1, %f50;
	st.global.f32 	[%rd1+8], %f51;
$L__BB6_5:
	ret;

}
	// .globl	_Z13computeDeltasP6NeuronS0_Pfii
.visible .entry _Z13computeDeltasP6NeuronS0_Pfii(
	.param .u64 .ptr .align 1 _Z13computeDeltasP6NeuronS0_Pfii_param_0,
	.param .u64 .ptr .align 1 _Z13computeDeltasP6NeuronS0_Pfii_param_1,
	.param .u64 .ptr .align 1 _Z13computeDeltasP6NeuronS0_Pfii_param_2,
	.param .u32 _Z13computeDeltasP6NeuronS0_Pfii_param_3,
	.param .u32 _Z13computeDeltasP6NeuronS0_Pfii_param_4
)
{
	.reg .pred 	%p<16>;
	.reg .b32 	%r<43>;
	.reg .b32 	%f<163>;
	.reg .b64 	%rd<60>;

	ld.param.u64 	%rd10, [_Z13computeDeltasP6NeuronS0_Pfii_param_0];
	ld.param.u64 	%rd11, [_Z13computeDeltasP6NeuronS0_Pfii_param_1];
	ld.param.u64 	%rd12, [_Z13computeDeltasP6NeuronS0_Pfii_param_2];
	ld.param.u32 	%r23, [_Z13computeDeltasP6NeuronS0_Pfii_param_3];
	ld.param.u32 	%r24, [_Z13computeDeltasP6NeuronS0_Pfii_param_4];
	cvta.to.global.u64 	%rd1, %rd12;
	cvta.to.global.u64 	%rd2, %rd11;
	mov.u32 	%r25, %tid.x;
	mov.u32 	%r26, %ntid.x;
	mov.u32 	%r27, %ctaid.x;
	mad.lo.s32 	%r1, %r26, %r27, %r25;
	setp.ge.s32 	%p1, %r1, %r23;
	@%p1 bra 	$L__BB7_18;
	setp.lt.s32 	%p2, %r24, 1;
	mov.f32 	%f161, 0f00000000;
	@%p2 bra 	$L__BB7_14;
	and.b32  	%r2, %r24, 15;
	setp.lt.u32 	%p3, %r24, 16;
	mov.f32 	%f161, 0f00000000;
	mov.b32 	%r39, 0;
	@%p3 bra 	$L__BB7_5;
	and.b32  	%r39, %r24, 2147483632;
	neg.s32 	%r37, %r39;
	shl.b32 	%r5, %r23, 4;
	add.s64 	%rd58, %rd2, 140;
	mov.f32 	%f161, 0f00000000;
	mul.wide.s32 	%rd15, %r23, 4;
	mov.u32 	%r36, %r1;
$L__BB7_4:
	.pragma "nounroll";
	ld.global.f32 	%f22, [%rd58+-128];
	mul.wide.s32 	%rd13, %r36, 4;
	add.s64 	%rd14, %rd1, %rd13;
	ld.global.f32 	%f23, [%rd14];
	fma.rn.f32 	%f24, %f22, %f23, %f161;
	ld.global.f32 	%f25, [%rd58+-112];
	add.s64 	%rd16, %rd14, %rd15;
	ld.global.f32 	%f26, [%rd16];
	fma.rn.f32 	%f27, %f25, %f26, %f24;
	ld.global.f32 	%f28, [%rd58+-96];
	add.s64 	%rd17, %rd16, %rd15;
	ld.global.f32 	%f29, [%rd17];
	fma.rn.f32 	%f30, %f28, %f29, %f27;
	ld.global.f32 	%f31, [%rd58+-80];
	add.s64 	%rd18, %rd17, %rd15;
	ld.global.f32 	%f32, [%rd18];
	fma.rn.f32 	%f33, %f31, %f32, %f30;
	ld.global.f32 	%f34, [%rd58+-64];
	add.s64 	%rd19, %rd18, %rd15;
	ld.global.f32 	%f35, [%rd19];
	fma.rn.f32 	%f36, %f34, %f35, %f33;
	ld.global.f32 	%f37, [%rd58+-48];
	add.s64 	%rd20, %rd19, %rd15;
	ld.global.f32 	%f38, [%rd20];
	fma.rn.f32 	%f39, %f37, %f38, %f36;
	ld.global.f32 	%f40, [%rd58+-32];
	add.s64 	%rd21, %rd20, %rd15;
	ld.global.f32 	%f41, [%rd21];
	fma.rn.f32 	%f42, %f40, %f41, %f39;
	ld.global.f32 	%f43, [%rd58+-16];
	add.s64 	%rd22, %rd21, %rd15;
	ld.global.f32 	%f44, [%rd22];
	fma.rn.f32 	%f45, %f43, %f44, %f42;
	ld.global.f32 	%f46, [%rd58];
	add.s64 	%rd23, %rd22, %rd15;
	ld.global.f32 	%f47, [%rd23];
	fma.rn.f32 	%f48, %f46, %f47, %f45;
	ld.global.f32 	%f49, [%rd58+16];
	add.s64 	%rd24, %rd23, %rd15;
	ld.global.f32 	%f50, [%rd24];
	fma.rn.f32 	%f51, %f49, %f50, %f48;
	ld.global.f32 	%f52, [%rd58+32];
	add.s64 	%rd25, %rd24, %rd15;
	ld.global.f32 	%f53, [%rd25];
	fma.rn.f32 	%f54, %f52, %f53, %f51;
	ld.global.f32 	%f55, [%rd58+48];
	add.s64 	%rd26, %rd25, %rd15;
	ld.global.f32 	%f56, [%rd26];
	fma.rn.f32 	%f57, %f55, %f56, %f54;
	ld.global.f32 	%f58, [%rd58+64];
	add.s64 	%rd27, %rd26, %rd15;
	ld.global.f32 	%f59, [%rd27];
	fma.rn.f32 	%f60, %f58, %f59, %f57;
	ld.global.f32 	%f61, [%rd58+80];
	add.s64 	%rd28, %rd27, %rd15;
	ld.global.f32 	%f62, [%rd28];
	fma.rn.f32 	%f63, %f61, %f62, %f60;
	ld.global.f32 	%f64, [%rd58+96];
	add.s64 	%rd29, %rd28, %rd15;
	ld.global.f32 	%f65, [%rd29];
	fma.rn.f32 	%f66, %f64, %f65, %f63;
	ld.global.f32 	%f67, [%rd58+112];
	add.s64 	%rd30, %rd29, %rd15;
	ld.global.f32 	%f68, [%rd30];
	fma.rn.f32 	%f161, %f67, %f68, %f66;
	add.s32 	%r37, %r37, 16;
	add.s32 	%r36, %r36, %r5;
	add.s64 	%rd58, %rd58, 256;
	setp.ne.s32 	%p4, %r37, 0;
	@%p4 bra 	$L__BB7_4;
$L__BB7_5:
	setp.eq.s32 	%p5, %r2, 0;
	@%p5 bra 	$L__BB7_14;
	and.b32  	%r11, %r24, 7;
	setp.lt.u32 	%p6, %r2, 8;
	@%p6 bra 	$L__BB7_8;
	mul.wide.u32 	%rd31, %r39, 16;
	add.s64 	%rd32, %rd2, %rd31;
	ld.global.f32 	%f70, [%rd32+12];
	mad.lo.s32 	%r29, %r39, %r23, %r1;
	mul.wide.s32 	%rd33, %r29, 4;
	add.s64 	%rd34, %rd1, %rd33;
	ld.global.f32 	%f71, [%rd34];
	fma.rn.f32 	%f72, %f70, %f71, %f161;
	ld.global.f32 	%f73, [%rd32+28];
	mul.wide.s32 	%rd35, %r23, 4;
	add.s64 	%rd36, %rd34, %rd35;
	ld.global.f32 	%f74, [%rd36];
	fma.rn.f32 	%f75, %f73, %f74, %f72;
	ld.global.f32 	%f76, [%rd32+44];
	add.s64 	%rd37, %rd36, %rd35;
	ld.global.f32 	%f77, [%rd37];
	fma.rn.f32 	%f78, %f76, %f77, %f75;
	ld.global.f32 	%f79, [%rd32+60];
	add.s64 	%rd38, %rd37, %rd35;
	ld.global.f32 	%f80, [%rd38];
	fma.rn.f32 	%f81, %f79, %f80, %f78;
	ld.global.f32 	%f82, [%rd32+76];
	add.s64 	%rd39, %rd38, %rd35;
	ld.global.f32 	%f83, [%rd39];
	fma.rn.f32 	%f84, %f82, %f83, %f81;
	ld.global.f32 	%f85, [%rd32+92];
	add.s64 	%rd40, %rd39, %rd35;
	ld.global.f32 	%f86, [%rd40];
	fma.rn.f32 	%f87, %f85, %f86, %f84;
	ld.global.f32 	%f88, [%rd32+108];
	add.s64 	%rd41, %rd40, %rd35;
	ld.global.f32 	%f89, [%rd41];
	fma.rn.f32 	%f90, %f88, %f89, %f87;
	ld.global.f32 	%f91, [%rd32+124];
	add.s64 	%rd42, %rd41, %rd35;
	ld.global.f32 	%f92, [%rd42];
	fma.rn.f32 	%f161, %f91, %f92, %f90;
	add.s32 	%r39, %r39, 8;
$L__BB7_8:
	setp.eq.s32 	%p7, %r11, 0;
	@%p7 bra 	$L__BB7_14;
	and.b32  	%r14, %r24, 3;
	setp.lt.u32 	%p8, %r11, 4;
	@%p8 bra 	$L__BB7_11;
	mul.wide.u32 	%rd43, %r39, 16;
	add.s64 	%rd44, %rd2, %rd43;
	ld.global.f32 	%f94, [%rd44+12];
	mad.lo.s32 	%r30, %r39, %r23, %r1;
	mul.wide.s32 	%rd45, %r30, 4;
	add.s64 	%rd46, %rd1, %rd45;
	ld.global.f32 	%f95, [%rd46];
	fma.rn.f32 	%f96, %f94, %f95, %f161;
	ld.global.f32 	%f97, [%rd44+28];
	mul.wide.s32 	%rd47, %r23, 4;
	add.s64 	%rd48, %rd46, %rd47;
	ld.global.f32 	%f98, [%rd48];
	fma.rn.f32 	%f99, %f97, %f98, %f96;
	ld.global.f32 	%f100, [%rd44+44];
	add.s64 	%rd49, %rd48, %rd47;
	ld.global.f32 	%f101, [%rd49];
	fma.rn.f32 	%f102, %f100, %f101, %f99;
	ld.global.f32 	%f103, [%rd44+60];
	add.s64 	%rd50, %rd49, %rd47;
	ld.global.f32 	%f104, [%rd50];
	fma.rn.f32 	%f161, %f103, %f104, %f102;
	add.s32 	%r39, %r39, 4;
$L__BB7_11:
	setp.eq.s32 	%p9, %r14, 0;
	@%p9 bra 	$L__BB7_14;
	mad.lo.s32 	%r42, %r39, %r23, %r1;
	mul.wide.u32 	%rd51, %r39, 16;
	add.s64 	%rd52, %rd51, %rd2;
	add.s64 	%rd59, %rd52, 12;
	neg.s32 	%r41, %r14;
$L__BB7_13:
	.pragma "nounroll";
	ld.global.f32 	%f105, [%rd59];
	mul.wide.s32 	%rd53, %r42, 4;
	add.s64 	%rd54, %rd1, %rd53;
	ld.global.f32 	%f106, [%rd54];
	fma.rn.f32 	%f161, %f105, %f106, %f161;
	add.s32 	%r42, %r42, %r23;
	add.s64 	%rd59, %rd59, 16;
	add.s32 	%r41, %r41, 1;
	setp.ne.s32 	%p10, %r41, 0;
	@%p10 bra 	$L__BB7_13;
$L__BB7_14:
	cvta.to.global.u64 	%rd55, %rd10;
	mul.wide.s32 	%rd56, %r1, 16;
	add.s64 	%rd57, %rd55, %rd56;
	add.s64 	%rd9, %rd57, 4;
	ld.global.f32 	%f108, [%rd57+4];
	neg.f32 	%f14, %f108;
	setp.eq.f32 	%p11, %f108, 0f00000000;
	mov.f32 	%f162, 0f3F800000;
	@%p11 bra 	$L__BB7_17;
	mov.f32 	%f109, 0f32CD8C70;
	mov.f32 	%f110, 0f3ED90735;
	mul.rn.f32 	%f111, %f110, %f109;
	mov.f32 	%f112, 0f3DBDD9BD;
	mov.f32 	%f113, 0f3DF9B38D;
	mul.rn.f32 	%f114, %f113, %f112;
	mul.f32 	%f115, %f114, 0f40400000;
	fma.rn.f32 	%f116, %f111, 0f3FB8AA3B, 0f33773EAE;
	fma.rn.f32 	%f117, 0f3E9BE32A, 0f32A55E34, %f116;
	fma.rn.f32 	%f118, %f115, %f111, %f117;
	fma.rn.f32 	%f119, %f114, 0f3E9BE32A, %f118;
	mov.f32 	%f120, 0f3FB83977;
	add.rn.f32 	%f121, %f120, %f119;
	mul.rn.f32 	%f122, %f121, %f14;
	cvt.rni.f32.f32 	%f123, %f122;
	sub.f32 	%f124, %f122, %f123;
	neg.f32 	%f125, %f122;
	fma.rn.f32 	%f126, %f121, %f14, %f125;
	mov.f32 	%f127, 0fBFB83977;
	add.rn.f32 	%f128, %f121, %f127;
	neg.f32 	%f129, %f128;
	add.rn.f32 	%f130, %f119, %f129;
	fma.rn.f32 	%f131, %f130, %f14, %f126;
	add.f32 	%f132, %f124, %f131;
	setp.gt.f32 	%p12, %f123, 0f00000000;
	selp.b32 	%r31, 0, -2097152000, %p12;
	abs.f32 	%f133, %f14;
	setp.num.f32 	%p13, %f133, %f133;
	setp.lt.f32 	%p14, %f122, 0f00000000;
	selp.f32 	%f134, 0f00000000, 0f7F800000, %p14;
	abs.f32 	%f135, %f122;
	setp.gt.f32 	%p15, %f135, 0f43180000;
	cvt.rzi.s32.f32 	%r32, %f123;
	shl.b32 	%r33, %r32, 23;
	sub.s32 	%r34, %r33, %r31;
	mov.b32 	%f136, %r34;
	add.s32 	%r35, %r31, 2130706432;
	mov.b32 	%f137, %r35;
	fma.rn.f32 	%f138, %f132, 0f391FCB8E, 0f3AAF85ED;
	fma.rn.f32 	%f139, %f138, %f132, 0f3C1D9856;
	fma.rn.f32 	%f140, %f139, %f132, 0f3D6357BB;
	fma.rn.f32 	%f141, %f140, %f132, 0f3E75FDEC;
	fma.rn.f32 	%f142, %f141, %f132, 0f3F317218;
	fma.rn.f32 	%f143, %f142, %f132, 0f3F800000;
	mul.f32 	%f144, %f143, %f137;
	mul.f32 	%f145, %f144, %f136;
	selp.f32 	%f162, %f134, %f145, %p15;
	@%p13 bra 	$L__BB7_17;
	mov.f32 	%f146, 0f402DF854;
	add.rn.f32 	%f162, %f146, %f14;
$L__BB7_17:
	add.f32 	%f147, %f162, 0f3F800000;
	rcp.rn.f32 	%f148, %f147;
	mov.f32 	%f149, 0f3F800000;
	sub.f32 	%f150, %f149, %f148;
	mul.f32 	%f151, %f148, %f150;
	mul.f32 	%f152, %f161, %f151;
	st.global.f32 	[%rd9+8], %f152;
$L__BB7_18:
	ret;

}
	// .globl	_Z13adjustWeightsP6NeuroniiPfS1_
.visible .entry _Z13adjustWeightsP6NeuroniiPfS1_(
	.param .u64 .ptr .align 1 _Z13adjustWeightsP6NeuroniiPfS1__param_0,
	.param .u32 _Z13adjustWeightsP6NeuroniiPfS1__param_1,
	.param .u32 _Z13adjustWeightsP6NeuroniiPfS1__param_2,
	.param .u64 .ptr .align 1 _Z13adjustWeightsP6NeuroniiPfS1__param_3,
	.param .u64 .ptr .align 1 _Z13adjustWeightsP6NeuroniiPfS1__param_4
)
{
	.reg .pred 	%p<11>;
	.reg .b32 	%r<38>;
	.reg .b32 	%f<65>;
	.reg .b64 	%rd<16>;

	ld.param.u64 	%rd3, [_Z13adjustWeightsP6NeuroniiPfS1__param_0];
	ld.param.u32 	%r24, [_Z13adjustWeightsP6NeuroniiPfS1__param_1];
	ld.param.u32 	%r23, [_Z13adjustWeightsP6NeuroniiPfS1__param_2];
	ld.param.u64 	%rd4, [_Z13adjustWeightsP6NeuroniiPfS1__param_3];
	cvta.to.global.u64 	%rd1, %rd4;
	mov.u32 	%r25, %tid.x;
	mov.u32 	%r26, %ntid.x;
	mov.u32 	%r27, %ctaid.x;
	mad.lo.s32 	%r1, %r26, %r27, %r25;
	setp.ge.s32 	%p1, %r1, %r24;
	@%p1 bra 	$L__BB8_14;
	cvta.to.global.u64 	%rd5, %rd3;
	mul.wide.s32 	%rd6, %r1, 16;
	add.s64 	%rd7, %rd5, %rd6;
	ld.global.f32 	%f4, [%rd7];
	ld.global.f32 	%f1, [%rd7+8];
	ld.global.f32 	%f2, [%rd7+12];
	fma.rn.f32 	%f5, %f2, 0f40000000, %f4;
	st.global.f32 	[%rd7], %f5;
	mul.lo.s32 	%r2, %r23, %r1;
	setp.lt.s32 	%p2, %r23, 1;
	@%p2 bra 	$L__BB8_14;
	add.f32 	%f6, %f1, %f1;
	mul.f32 	%f3, %f6, %f2;
	and.b32  	%r3, %r23, 15;
	setp.lt.u32 	%p3, %r23, 16;
	mov.b32 	%r34, 0;
	@%p3 bra 	$L__BB8_5;
	and.b32  	%r34, %r23, 2147483632;
	neg.s32 	%r32, %r34;
	add.s64 	%rd2, %rd1, 32;
	mov.u32 	%r31, %r2;
$L__BB8_4:
	.pragma "nounroll";
	mul.wide.s32 	%rd8, %r31, 4;
	add.s64 	%rd9, %rd2, %rd8;
	ld.global.f32 	%f7, [%rd9+-32];
	add.f32 	%f8, %f3, %f7;
	st.global.f32 	[%rd9+-32], %f8;
	ld.global.f32 	%f9, [%rd9+-28];
	add.f32 	%f10, %f3, %f9;
	st.global.f32 	[%rd9+-28], %f10;
	ld.global.f32 	%f11, [%rd9+-24];
	add.f32 	%f12, %f3, %f11;
	st.global.f32 	[%rd9+-24], %f12;
	ld.global.f32 	%f13, [%rd9+-20];
	add.f32 	%f14, %f3, %f13;
	st.global.f32 	[%rd9+-20], %f14;
	ld.global.f32 	%f15, [%rd9+-16];
	add.f32 	%f16, %f3, %f15;
	st.global.f32 	[%rd9+-16], %f16;
	ld.global.f32 	%f17, [%rd9+-12];
	add.f32 	%f18, %f3, %f17;
	st.global.f32 	[%rd9+-12], %f18;
	ld.global.f32 	%f19, [%rd9+-8];
	add.f32 	%f20, %f3, %f19;
	st.global.f32 	[%rd9+-8], %f20;
	ld.global.f32 	%f21, [%rd9+-4];
	add.f32 	%f22, %f3, %f21;
	st.global.f32 	[%rd9+-4], %f22;
	ld.global.f32 	%f23, [%rd9];
	add.f32 	%f24, %f3, %f23;
	st.global.f32 	[%rd9], %f24;
	ld.global.f32 	%f25, [%rd9+4];
	add.f32 	%f26, %f3, %f25;
	st.global.f32 	[%rd9+4], %f26;
	ld.global.f32 	%f27, [%rd9+8];
	add.f32 	%f28, %f3, %f27;
	st.global.f32 	[%rd9+8], %f28;
	ld.global.f32 	%f29, [%rd9+12];
	add.f32 	%f30, %f3, %f29;
	st.global.f32 	[%rd9+12], %f30;
	ld.global.f32 	%f31, [%rd9+16];
	add.f32 	%f32, %f3, %f31;
	st.global.f32 	[%rd9+16], %f32;
	ld.global.f32 	%f33, [%rd9+20];
	add.f32 	%f34, %f3, %f33;
	st.global.f32 	[%rd9+20], %f34;
	ld.global.f32 	%f35, [%rd9+24];
	add.f32 	%f36, %f3, %f35;
	st.global.f32 	[%rd9+24], %f36;
	ld.global.f32 	%f37, [%rd9+28];
	add.f32 	%f38, %f3, %f37;
	st.global.f32 	[%rd9+28], %f38;
	add.s32 	%r32, %r32, 16;
	add.s32 	%r31, %r31, 16;
	setp.ne.s32 	%p4, %r32, 0;
	@%p4 bra 	$L__BB8_4;
$L__BB8_5:
	setp.eq.s32 	%p5, %r3, 0;
	@%p5 bra 	$L__BB8_14;
	and.b32  	%r11, %r23, 7;
	setp.lt.u32 	%p6, %r3, 8;
	@%p6 bra 	$L__BB8_8;
	add.s32 	%r29, %r34, %r2;
	mul.wide.s32 	%rd10, %r29, 4;
	add.s64 	%rd11, %rd1, %rd10;
	ld.global.f32 	%f39, [%rd11];
	add.f32 	%f40, %f3, %f39;
	st.global.f32 	[%rd11], %f40;
	ld.global.f32 	%f41, [%rd11+4];
	add.f32 	%f42, %f3, %f41;
	st.global.f32 	[%rd11+4], %f42;
	ld.global.f32 	%f43, [%rd11+8];
	add.f32 	%f44, %f3, %f43;
	st.global.f32 	[%rd11+8], %f44;
	ld.global.f32 	%f45, [%rd11+12];
	add.f32 	%f46, %f3, %f45;
	st.global.f32 	[%rd11+12], %f46;
	ld.global.f32 	%f47, [%rd11+16];
	add.f32 	%f48, %f3, %f47;
	st.global.f32 	[%rd11+16], %f48;
	ld.global.f32 	%f49, [%rd11+20];
	add.f32 	%f50, %f3, %f49;
	st.global.f32 	[%rd11+20], %f50;
	ld.global.f32 	%f51, [%rd11+24];
	add.f32 	%f52, %f3, %f51;
	st.global.f32 	[%rd11+24], %f52;
	ld.global.f32 	%f53, [%rd11+28];
	add.f32 	%f54, %f3, %f53;
	st.global.f32 	[%rd11+28], %f54;
	add.s32 	%r34, %r34, 8;
$L__BB8_8:
	setp.eq.s32 	%p7, %r11, 0;
	@%p7 bra 	$L__BB8_14;
	and.b32  	%r14, %r23, 3;
	setp.lt.u32 	%p8, %r11, 4;
	@%p8 bra 	$L__BB8_11;
	add.s32 	%r30, %r34, %r2;
	mul.wide.s32 	%rd12, %r30, 4;
	add.s64 	%rd13, %rd1, %rd12;
	ld.global.f32 	%f55, [%rd13];
	add.f32 	%f56, %f3, %f55;
	st.global.f32 	[%rd13], %f56;
	ld.global.f32 	%f57, [%rd13+4];
	add.f32 	%f58, %f3, %f57;
	st.global.f32 	[%rd13+4], %f58;
	ld.global.f32 	%f59, [%rd13+8];
	add.f32 	%f60, %f3, %f59;
	st.global.f32 	[%rd13+8], %f60;
	ld.global.f32 	%f61, [%rd13+12];
	add.f32 	%f62, %f3, %f61;
	st.global.f32 	[%rd13+12], %f62;
	add.s32 	%r34, %r34, 4;
$L__BB8_11:
	setp.eq.s32 	%p9, %r14, 0;
	@%p9 bra 	$L__BB8_14;
	add.s32 	%r37, %r34, %r2;
	neg.s32 	%r36, %r14;
$L__BB8_13:
	.pragma "nounroll";
	mul.wide.s32 	%rd14, %r37, 4;
	add.s64 	%rd15, %rd1, %rd14;
	ld.global.f32 	%f63, [%rd15];
	add.f32 	%f64, %f3, %f63;
	st.global.f32 	[%rd15], %f64;
	add.s32 	%r37, %r37, 1;
	add.s32 	%r36, %r36, 1;
	setp.ne.s32 	%p10, %r36, 0;
	@%p10 bra 	$L__BB8_13;
$L__BB8_14:
	ret;

}


// ===== COMPILED SASS (sm_100) =====

	.target	sm_100

	.elftype	@"ET_EXEC"


//--------------------- .note.nv.tkinfo           --------------------------
	.section	.note.nv.tkinfo,"",@"SHT_NOTE"
	.sectionflags	@"SHF_NOTE_NV_TKINFO"
	.tkinfo
        /*0018*/ 	.word	0x00000002
        /*0030*/ 	.string	""
        /*0030*/ 	.string	"ptxas"
        /*0030*/ 	.string	"Cuda compilation tools, release 13.0, V13.0.88"
        /*0030*/ 	.string	"Build cuda_13.0.r13.0/compiler.36424714_0"
        /*0030*/ 	.string	"-arch sm_100 -m 64 "



//--------------------- .note.nv.cuinfo           --------------------------
	.section	.note.nv.cuinfo,"",@"SHT_NOTE"
	.sectionflags	@"SHF_NOTE_NV_CUINFO"
        /*0018*/ 	.short	0x0002
        /*001a*/ 	.short	0x0064
        /*001c*/ 	.short	0x0082
	.zero		2


//--------------------- .nv.info                  --------------------------
	.section	.nv.info,"",@"SHT_CUDA_INFO"
	.align	4


	//----- nvinfo : EIATTR_REGCOUNT
	.align		4
        /*0000*/ 	.byte	0x04, 0x2f
        /*0002*/ 	.short	(.L_1 - .L_0)
	.align		4
.L_0:
        /*0004*/ 	.word	index@(_Z11initNeuronsP6Neuronii)
        /*0008*/ 	.word	0x0000000a


	//----- nvinfo : EIATTR_FRAME_SIZE
	.align		4
.L_1:
        /*000c*/ 	.byte	0x04, 0x11
        /*000e*/ 	.short	(.L_3 - .L_2)
	.align		4
.L_2:
        /*0010*/ 	.word	index@(_Z11initNeuronsP6Neuronii)
        /*0014*/ 	.word	0x00000000


	//----- nvinfo : EIATTR_REGCOUNT
	.align		4
.L_3:
        /*0018*/ 	.byte	0x04, 0x2f
        /*001a*/ 	.short	(.L_5 - .L_4)
	.align		4
.L_4:
        /*001c*/ 	.word	index@(_Z24fillRandomFloatBetween01Pfii)
        /*0020*/ 	.word	0x0000000a


	//----- nvinfo : EIATTR_FRAME_SIZE
	.align		4
.L_5:
        /*0024*/ 	.byte	0x04, 0x11
        /*0026*/ 	.short	(.L_7 - .L_6)
	.align		4
.L_6:
        /*0028*/ 	.word	index@(_Z24fillRandomFloatBetween01Pfii)
        /*002c*/ 	.word	0x00000000


	//----- nvinfo : EIATTR_REGCOUNT
	.align		4
.L_7:
        /*0030*/ 	.byte	0x04, 0x2f
        /*0032*/ 	.short	(.L_9 - .L_8)
	.align		4
.L_8:
        /*0034*/ 	.word	index@(_Z9feedInputP6NeuronPfi)
        /*0038*/ 	.word	0x0000000a


	//----- nvinfo : EIATTR_FRAME_SIZE
	.align		4
.L_9:
        /*003c*/ 	.byte	0x04, 0x11
        /*003e*/ 	.short	(.L_11 - .L_10)
	.align		4
.L_10:
        /*0040*/ 	.word	index@(_Z9feedInputP6NeuronPfi)
        /*0044*/ 	.word	0x00000000


	//----- nvinfo : EIATTR_REGCOUNT
	.align		4
.L_11:
        /*0048*/ 	.byte	0x04, 0x2f
        /*004a*/ 	.short	(.L_13 - .L_12)
	.align		4
.L_12:
        /*004c*/ 	.word	index@(_Z12computeLayerP6NeuronS0_iiPfS1_)
        /*0050*/ 	.word	0x00000020


	//----- nvinfo : EIATTR_FRAME_SIZE
	.align		4
.L_13:
        /*0054*/ 	.byte	0x04, 0x11
        /*0056*/ 	.short	(.L_15 - .L_14)
	.align		4
.L_14:
        /*0058*/ 	.word	index@($__internal_2_$__cuda_sm20_rcp_rn_f32_slowpath)
        /*005c*/ 	.word	0x00000000


	//----- nvinfo : EIATTR_FRAME_SIZE
	.align		4
.L_15:
        /*0060*/ 	.byte	0x04, 0x11
        /*0062*/ 	.short	(.L_17 - .L_16)
	.align		4
.L_16:
        /*0064*/ 	.word	index@(_Z12computeLayerP6NeuronS0_iiPfS1_)
        /*0068*/ 	.word	0x00000000


	//----- nvinfo : EIATTR_REGCOUNT
	.align		4
.L_17:
        /*006c*/ 	.byte	0x04, 0x2f
        /*006e*/ 	.short	(.L_19 - .L_18)
	.align		4
.L_18:
        /*0070*/ 	.word	index@(_Z13computeErrorsPfP6NeuronS_i)
        /*0074*/ 	.word	0x0000000c


	//----- nvinfo : EIATTR_FRAME_SIZE
	.align		4
.L_19:
        /*0078*/ 	.byte	0x04, 0x11
        /*007a*/ 	.short	(.L_21 - .L_20)
	.align		4
.L_20:
        /*007c*/ 	.word	index@(_Z13computeErrorsPfP6NeuronS_i)
        /*0080*/ 	.word	0x00000000


	//----- nvinfo : EIATTR_REGCOUNT
	.align		4
.L_21:
        /*0084*/ 	.byte	0x04, 0x2f
        /*0086*/ 	.short	(.L_23 - .L_22)
	.align		4
.L_22:
        /*0088*/ 	.word	index@(_Z12reduceAbsSumPfi)
        /*008c*/ 	.word	0x0000000c


	//----- nvinfo : EIATTR_FRAME_SIZE
	.align		4
.L_23:
        /*0090*/ 	.byte	0x04, 0x11
        /*0092*/ 	.short	(.L_25 - .L_24)
	.align		4
.L_24:
        /*0094*/ 	.word	index@(_Z12reduceAbsSumPfi)
        /*0098*/ 	.word	0x00000000


	//----- nvinfo : EIATTR_REGCOUNT
	.align		4
.L_25:
        /*009c*/ 	.byte	0x04, 0x2f
        /*009e*/ 	.short	(.L_27 - .L_26)
	.align		4
.L_26:
        /*00a0*/ 	.word	index@(_Z19computeOutputDeltasP6NeuronPfi)
        /*00a4*/ 	.word	0x00000010


	//----- nvinfo : EIATTR_FRAME_SIZE
	.align		4
.L_27:
        /*00a8*/ 	.byte	0x04, 0x11
        /*00aa*/ 	.short	(.L_29 - .L_28)
	.align		4
.L_28:
        /*00ac*/ 	.word	index@($__internal_1_$__cuda_sm20_rcp_rn_f32_slowpath)
        /*00b0*/ 	.word	0x00000000


	//----- nvinfo : EIATTR_FRAME_SIZE
	.align		4
.L_29:
        /*00b4*/ 	.byte	0x04, 0x11
        /*00b6*/ 	.short	(.L_31 - .L_30)
	.align		4
.L_30:
        /*00b8*/ 	.word	index@(_Z19computeOutputDeltasP6NeuronPfi)
        /*00bc*/ 	.word	0x00000000


	//----- nvinfo : EIATTR_REGCOUNT
	.align		4
.L_31:
        /*00c0*/ 	.byte	0x04, 0x2f
        /*00c2*/ 	.short	(.L_33 - .L_32)
	.align		4
.L_32:
        /*00c4*/ 	.word	index@(_Z13computeDeltasP6NeuronS0_Pfii)
        /*00c8*/ 	.word	0x00000020


	//----- nvinfo : EIATTR_FRAME_SIZE
	.align		4
.L_33:
        /*00cc*/ 	.byte	0x04, 0x11
        /*00ce*/ 	.short	(.L_35 - .L_34)
	.align		4
.L_34:
        /*00d0*/ 	.word	index@($__internal_0_$__cuda_sm20_rcp_rn_f32_slowpath)
        /*00d4*/ 	.word	0x00000000


	//----- nvinfo : EIATTR_FRAME_SIZE
	.align		4
.L_35:
        /*00d8*/ 	.byte	0x04, 0x11
        /*00da*/ 	.short	(.L_37 - .L_36)
	.align		4
.L_36:
        /*00dc*/ 	.word	index@(_Z13computeDeltasP6NeuronS0_Pfii)
        /*00e0*/ 	.word	0x00000000


	//----- nvinfo : EIATTR_REGCOUNT
	.align		4
.L_37:
        /*00e4*/ 	.byte	0x04, 0x2f
        /*00e6*/ 	.short	(.L_39 - .L_38)
	.align		4
.L_38:
        /*00e8*/ 	.word	index@(_Z13adjustWeightsP6NeuroniiPfS1_)
        /*00ec*/ 	.word	0x00000020


	//----- nvinfo : EIATTR_FRAME_SIZE
	.align		4
.L_39:
        /*00f0*/ 	.byte	0x04, 0x11
        /*00f2*/ 	.short	(.L_41 - .L_40)
	.align		4
.L_40:
        /*00f4*/ 	.word	index@(_Z13adjustWeightsP6NeuroniiPfS1_)
        /*00f8*/ 	.word	0x00000000


	//----- nvinfo : EIATTR_MIN_STACK_SIZE
	.align		4
.L_41:
        /*00fc*/ 	.byte	0x04, 0x12
        /*00fe*/ 	.short	(.L_43 - .L_42)
	.align		4
.L_42:
        /*0100*/ 	.word	index@(_Z13adjustWeightsP6NeuroniiPfS1_)
        /*0104*/ 	.word	0x00000000


	//----- nvinfo : EIATTR_MIN_STACK_SIZE
	.align		4
.L_43:
        /*0108*/ 	.byte	0x04, 0x12
        /*010a*/ 	.short	(.L_45 - .L_44)
	.align		4
.L_44:
        /*010c*/ 	.word	index@(_Z13computeDeltasP6NeuronS0_Pfii)
        /*0110*/ 	.word	0x00000000


	//----- nvinfo : EIATTR_MIN_STACK_SIZE
	.align		4
.L_45:
        /*0114*/ 	.byte	0x04, 0x12
        /*0116*/ 	.short	(.L_47 - .L_46)
	.align		4
.L_46:
        /*0118*/ 	.word	index@(_Z19computeOutputDeltasP6NeuronPfi)
        /*011c*/ 	.word	0x00000000


	//----- nvinfo : EIATTR_MIN_STACK_SIZE
	.align		4
.L_47:
        /*0120*/ 	.byte	0x04, 0x12
        /*0122*/ 	.short	(.L_49 - .L_48)
	.align		4
.L_48:
        /*0124*/ 	.word	index@(_Z12reduceAbsSumPfi)
        /*0128*/ 	.word	0x00000000


	//----- nvinfo : EIATTR_MIN_STACK_SIZE
	.align		4
.L_49:
        /*012c*/ 	.byte	0x04, 0x12
        /*012e*/ 	.short	(.L_51 - .L_50)
	.align		4
.L_50:
        /*0130*/ 	.word	index@(_Z13computeErrorsPfP6NeuronS_i)
        /*0134*/ 	.word	0x00000000


	//----- nvinfo : EIATTR_MIN_STACK_SIZE
	.align		4
.L_51:
        /*0138*/ 	.byte	0x04, 0x12
        /*013a*/ 	.short	(.L_53 - .L_52)
	.align		4
.L_52:
        /*013c*/ 	.word	index@(_Z12computeLayerP6NeuronS0_iiPfS1_)
        /*0140*/ 	.word	0x00000000


	//----- nvinfo : EIATTR_MIN_STACK_SIZE
	.align		4
.L_53:
        /*0144*/ 	.byte	0x04, 0x12
        /*0146*/ 	.short	(.L_55 - .L_54)
	.align		4
.L_54:
        /*0148*/ 	.word	index@(_Z9feedInputP6NeuronPfi)
        /*014c*/ 	.word	0x00000000


	//----- nvinfo : EIATTR_MIN_STACK_SIZE
	.align		4
.L_55:
        /*0150*/ 	.byte	0x04, 0x12
        /*0152*/ 	.short	(.L_57 - .L_56)
	.align		4
.L_56:
        /*0154*/ 	.word	index@(_Z24fillRandomFloatBetween01Pfii)
        /*0158*/ 	.word	0x00000000


	//----- nvinfo : EIATTR_MIN_STACK_SIZE
	.align		4
.L_57:
        /*015c*/ 	.byte	0x04, 0x12
        /*015e*/ 	.short	(.L_59 - .L_58)
	.align		4
.L_58:
        /*0160*/ 	.word	index@(_Z11initNeuronsP6Neuronii)
        /*0164*/ 	.word	0x00000000
.L_59:


//--------------------- .nv.compat                --------------------------
	.section	.nv.compat,"",@"SHT_CUDA_COMPAT_INFO"
	.align	4
        /*0000*/ 	.byte	0x02, 0x09, 0x00, 0x00, 0x02, 0x02, 0x01, 0x00, 0x02, 0x05, 0x05, 0x00, 0x03, 0x07, 0x01, 0x01
        /*0010*/ 	.byte	0x02, 0x03, 0x00, 0x00, 0x02, 0x06, 0x01, 0x00, 0x04, 0x0b, 0x08, 0x00, 0x01, 0x00, 0x00, 0x00
        /*0020*/ 	.byte	0x00, 0x00, 0x00, 0x00


//--------------------- .nv.info._Z13adjustWeightsP6NeuroniiPfS1_ --------------------------
	.section	.nv.info._Z13adjustWeightsP6NeuroniiPfS1_,"",@"SHT_CUDA_INFO"
	.sectionflags	@""
	.align	4


	//----- nvinfo : EIATTR_CUDA_API_VERSION
	.align		4
        /*0000*/ 	.byte	0x04, 0x37
        /*0002*/ 	.short	(.L_61 - .L_60)
.L_60:
        /*0004*/ 	.word	0x00000082


	//----- nvinfo : EIATTR_KPARAM_INFO
	.align		4
.L_61:
        /*0008*/ 	.byte	0x04, 0x17
        /*000a*/ 	.short	(.L_63 - .L_62)
.L_62:
        /*000c*/ 	.word	0x00000000
        /*0010*/ 	.short	0x0004
        /*0012*/ 	.short	0x0018
        /*0014*/ 	.byte	0x00, 0xf5, 0x21, 0x00


	//----- nvinfo : EIATTR_KPARAM_INFO
	.align		4
.L_63:
        /*0018*/ 	.byte	0x04, 0x17
        /*001a*/ 	.short	(.L_65 - .L_64)
.L_64:
        /*001c*/ 	.word	0x00000000
        /*0020*/ 	.short	0x0003
        /*0022*/ 	.short	0x0010
        /*0024*/ 	.byte	0x00, 0xf5, 0x21, 0x00


	//----- nvinfo : EIATTR_KPARAM_INFO
	.align		4
.L_65:
        /*0028*/ 	.byte	0x04, 0x17
        /*002a*/ 	.short	(.L_67 - .L_66)
.L_66:
        /*002c*/ 	.word	0x00000000
        /*0030*/ 	.short	0x0002
        /*0032*/ 	.short	0x000c
        /*0034*/ 	.byte	0x00, 0xf0, 0x11, 0x00


	//----- nvinfo : EIATTR_KPARAM_INFO
	.align		4
.L_67:
        /*0038*/ 	.byte	0x04, 0x17
        /*003a*/ 	.short	(.L_69 - .L_68)
.L_68:
        /*003c*/ 	.word	0x00000000
        /*0040*/ 	.short	0x0001
        /*0042*/ 	.short	0x0008
        /*0044*/ 	.byte	0x00, 0xf0, 0x11, 0x00


	//----- nvinfo : EIATTR_KPARAM_INFO
	.align		4
.L_69:
        /*0048*/ 	.byte	0x04, 0x17
        /*004a*/ 	.short	(.L_71 - .L_70)
.L_70:
        /*004c*/ 	.word	0x00000000
        /*0050*/ 	.short	0x0000
        /*0052*/ 	.short	0x0000
        /*0054*/ 	.byte	0x00, 0xf5, 0x21, 0x00


	//----- nvinfo : EIATTR_SPARSE_MMA_MASK
	.align		4
.L_71:
        /*0058*/ 	.byte	0x03, 0x50
        /*005a*/ 	.short	0x0000


	//----- nvinfo : EIATTR_MAXREG_COUNT
	.align		4
        /*005c*/ 	.byte	0x03, 0x1b
        /*005e*/ 	.short	0x00ff


	//----- nvinfo : EIATTR_MERCURY_ISA_VERSION
	.align		4
        /*0060*/ 	.byte	0x03, 0x5f
        /*0062*/ 	.short	0x0101


	//----- nvinfo : EIATTR_VRC_CTA_INIT_COUNT
	.align		4
        /*0064*/ 	.byte	0x02, 0x4a
	.zero		1
	.zero		1


	//----- nvinfo : EIATTR_EXIT_INSTR_OFFSETS
	.align		4
        /*0068*/ 	.byte	0x04, 0x1c
        /*006a*/ 	.short	(.L_73 - .L_72)


	//   ....[0]....
.L_72:
        /*006c*/ 	.word	0x00000070


	//   ....[1]....
        /*0070*/ 	.word	0x00000120


	//   ....[2]....
        /*0074*/ 	.word	0x00000580


	//   ....[3]....
        /*0078*/ 	.word	0x00000790


	//   ....[4]....
        /*007c*/ 	.word	0x000008e0


	//   ....[5]....
        /*0080*/ 	.word	0x000009a0


	//----- nvinfo : EIATTR_CBANK_PARAM_SIZE
	.align		4
.L_73:
        /*0084*/ 	.byte	0x03, 0x19
        /*0086*/ 	.short	0x0020


	//----- nvinfo : EIATTR_PARAM_CBANK
	.align		4
        /*0088*/ 	.byte	0x04, 0x0a
        /*008a*/ 	.short	(.L_75 - .L_74)
	.align		4
.L_74:
        /*008c*/ 	.word	index@(.nv.constant0._Z13adjustWeightsP6NeuroniiPfS1_)
        /*0090*/ 	.short	0x0380
        /*0092*/ 	.short	0x0020


	//----- nvinfo : EIATTR_SW_WAR
	.align		4
.L_75:
        /*0094*/ 	.byte	0x04, 0x36
        /*0096*/ 	.short	(.L_77 - .L_76)
.L_76:
        /*0098*/ 	.word	0x00000008
.L_77:


//--------------------- .nv.info._Z13computeDeltasP6NeuronS0_Pfii --------------------------
	.section	.nv.info._Z13computeDeltasP6NeuronS0_Pfii,"",@"SHT_CUDA_INFO"
	.sectionflags	@""
	.align	4


	//----- nvinfo : EIATTR_CUDA_API_VERSION
	.align		4
        /*0000*/ 	.byte	0x04, 0x37
        /*0002*/ 	.short	(.L_79 - .L_78)
.L_78:
        /*0004*/ 	.word	0x00000082


	//----- nvinfo : EIATTR_KPARAM_INFO
	.align		4
.L_79:
        /*0008*/ 	.byte	0x04, 0x17
        /*000a*/ 	.short	(.L_81 - .L_80)
.L_80:
        /*000c*/ 	.word	0x00000000
        /*0010*/ 	.short	0x0004
        /*0012*/ 	.short	0x001c
        /*0014*/ 	.byte	0x00, 0xf0, 0x11, 0x00


	//----- nvinfo : EIATTR_KPARAM_INFO
	.align		4
.L_81:
        /*0018*/ 	.byte	0x04, 0x17
        /*001a*/ 	.short	(.L_83 - .L_82)
.L_82:
        /*001c*/ 	.word	0x00000000
        /*0020*/ 	.short	0x0003
        /*0022*/ 	.short	0x0018
        /*0024*/ 	.byte	0x00, 0xf0, 0x11, 0x00


	//----- nvinfo : EIATTR_KPARAM_INFO
	.align		4
.L_83:
        /*0028*/ 	.byte	0x04, 0x17
        /*002a*/ 	.short	(.L_85 - .L_84)
.L_84:
        /*002c*/ 	.word	0x00000000
        /*0030*/ 	.short	0x0002
        /*0032*/ 	.short	0x0010
        /*0034*/ 	.byte	0x00, 0xf5, 0x21, 0x00


	//----- nvinfo : EIATTR_KPARAM_INFO
	.align		4
.L_85:
        /*0038*/ 	.byte	0x04, 0x17
        /*003a*/ 	.short	(.L_87 - .L_86)
.L_86:
        /*003c*/ 	.word	0x00000000
        /*0040*/ 	.short	0x0001
        /*0042*/ 	.short	0x0008
        /*0044*/ 	.byte	0x00, 0xf5, 0x21, 0x00


	//----- nvinfo : EIATTR_KPARAM_INFO
	.align		4
.L_87:
        /*0048*/ 	.byte	0x04, 0x17
        /*004a*/ 	.short	(.L_89 - .L_88)
.L_88:
        /*004c*/ 	.word	0x00000000
        /*0050*/ 	.short	0x0000
        /*0052*/ 	.short	0x0000
        /*0054*/ 	.byte	0x00, 0xf5, 0x21, 0x00


	//----- nvinfo : EIATTR_SPARSE_MMA_MASK
	.align		4
.L_89:
        /*0058*/ 	.byte	0x03, 0x50
        /*005a*/ 	.short	0x0000


	//----- nvinfo : EIATTR_MAXREG_COUNT
	.align		4
        /*005c*/ 	.byte	0x03, 0x1b
        /*005e*/ 	.short	0x00ff


	//----- nvinfo : EIATTR_MERCURY_ISA_VERSION
	.align		4
        /*0060*/ 	.byte	0x03, 0x5f
        /*0062*/ 	.short	0x0101


	//----- nvinfo : EIATTR_VRC_CTA_INIT_COUNT
	.align		4
        /*0064*/ 	.byte	0x02, 0x4a
	.zero		1
	.zero		1


	//----- nvinfo : EIATTR_EXIT_INSTR_OFFSETS
	.align		4
        /*0068*/ 	.byte	0x04, 0x1c
        /*006a*/ 	.short	(.L_91 - .L_90)


	//   ....[0]....
.L_90:
        /*006c*/ 	.word	0x00000070


	//   ....[1]....
        /*0070*/ 	.word	0x00000f80


	//----- nvinfo : EIATTR_CRS_STACK_SIZE
	.align		4
.L_91:
        /*0074*/ 	.byte	0x04, 0x1e
        /*0076*/ 	.short	(.L_93 - .L_92)
.L_92:
        /*0078*/ 	.word	0x00000000


	//----- nvinfo : EIATTR_CBANK_PARAM_SIZE
	.align		4
.L_93:
        /*007c*/ 	.byte	0x03, 0x19
        /*007e*/ 	.short	0x0020


	//----- nvinfo : EIATTR_PARAM_CBANK
	.align		4
        /*0080*/ 	.byte	0x04, 0x0a
        /*0082*/ 	.short	(.L_95 - .L_94)
	.align		4
.L_94:
        /*0084*/ 	.word	index@(.nv.constant0._Z13computeDeltasP6NeuronS0_Pfii)
        /*0088*/ 	.short	0x0380
        /*008a*/ 	.short	0x0020


	//----- nvinfo : EIATTR_SW_WAR
	.align		4
.L_95:
        /*008c*/ 	.byte	0x04, 0x36
        /*008e*/ 	.short	(.L_97 - .L_96)
.L_96:
        /*0090*/ 	.word	0x00000008
.L_97:


//--------------------- .nv.info._Z19computeOutputDeltasP6NeuronPfi --------------------------
	.section	.nv.info._Z19computeOutputDeltasP6NeuronPfi,"",@"SHT_CUDA_INFO"
	.sectionflags	@""
	.align	4


	//----- nvinfo : EIATTR_CUDA_API_VERSION
	.align		4
        /*0000*/ 	.byte	0x04, 0x37
        /*0002*/ 	.short	(.L_99 - .L_98)
.L_98:
        /*0004*/ 	.word	0x00000082


	//----- nvinfo : EIATTR_KPARAM_INFO
	.align		4
.L_99:
        /*0008*/ 	.byte	0x04, 0x17
        /*000a*/ 	.short	(.L_101 - .L_100)
.L_100:
        /*000c*/ 	.word	0x00000000
        /*0010*/ 	.short	0x0002
        /*0012*/ 	.short	0x0010
        /*0014*/ 	.byte	0x00, 0xf0, 0x11, 0x00


	//----- nvinfo : EIATTR_KPARAM_INFO
	.align		4
.L_101:
        /*0018*/ 	.byte	0x04, 0x17
        /*001a*/ 	.short	(.L_103 - .L_102)
.L_102:
        /*001c*/ 	.word	0x00000000
        /*0020*/ 	.short	0x0001
        /*0022*/ 	.short	0x0008
        /*0024*/ 	.byte	0x00, 0xf5, 0x21, 0x00


	//----- nvinfo : EIATTR_KPARAM_INFO
	.align		4
.L_103:
        /*0028*/ 	.byte	0x04, 0x17
        /*002a*/ 	.short	(.L_105 - .L_104)
.L_104:
        /*002c*/ 	.word	0x00000000
        /*0030*/ 	.short	0x0000
        /*0032*/ 	.short	0x0000
        /*0034*/ 	.byte	0x00, 0xf5, 0x21, 0x00


	//----- nvinfo : EIATTR_SPARSE_MMA_MASK
	.align		4
.L_105:
        /*0038*/ 	.byte	0x03, 0x50
        /*003a*/ 	.short	0x0000


	//----- nvinfo : EIATTR_MAXREG_COUNT
	.align		4
        /*003c*/ 	.byte	0x03, 0x1b
        /*003e*/ 	.short	0x00ff


	//----- nvinfo : EIATTR_MERCURY_ISA_VERSION
	.align		4
        /*0040*/ 	.byte	0x03, 0x5f
        /*0042*/ 	.short	0x0101


	//----- nvinfo : EIATTR_VRC_CTA_INIT_COUNT
	.align		4
        /*0044*/ 	.byte	0x02, 0x4a
	.zero		1
	.zero		1


	//----- nvinfo : EIATTR_EXIT_INSTR_OFFSETS
	.align		4
        /*0048*/ 	.byte	0x04, 0x1c
        /*004a*/ 	.short	(.L_107 - .L_106)


	//   ....[0]....
.L_106:
        /*004c*/ 	.word	0x00000070


	//   ....[1]....
        /*0050*/ 	.word	0x00000490


	//----- nvinfo : EIATTR_CRS_STACK_SIZE
	.align		4
.L_107:
        /*0054*/ 	.byte	0x04, 0x1e
        /*0056*/ 	.short	(.L_109 - .L_108)
.L_108:
        /*0058*/ 	.word	0x00000000


	//----- nvinfo : EIATTR_CBANK_PARAM_SIZE
	.align		4
.L_109:
        /*005c*/ 	.byte	0x03, 0x19
        /*005e*/ 	.short	0x0014


	//----- nvinfo : EIATTR_PARAM_CBANK
	.align		4
        /*0060*/ 	.byte	0x04, 0x0a
        /*0062*/ 	.short	(.L_111 - .L_110)
	.align		4
.L_110:
        /*0064*/ 	.word	index@(.nv.constant0._Z19computeOutputDeltasP6NeuronPfi)
        /*0068*/ 	.short	0x0380
        /*006a*/ 	.short	0x0014


	//----- nvinfo : EIATTR_SW_WAR
	.align		4
.L_111:
        /*006c*/ 	.byte	0x04, 0x36
        /*006e*/ 	.short	(.L_113 - .L_112)
.L_112:
        /*0070*/ 	.word	0x00000008
.L_113:


//--------------------- .nv.info._Z12reduceAbsSumPfi --------------------------
	.section	.nv.info._Z12reduceAbsSumPfi,"",@"SHT_CUDA_INFO"
	.sectionflags	@""
	.align	4


	//----- nvinfo : EIATTR_CUDA_API_VERSION
	.align		4
        /*0000*/ 	.byte	0x04, 0x37
        /*0002*/ 	.short	(.L_115 - .L_114)
.L_114:
        /*0004*/ 	.word	0x00000082


	//----- nvinfo : EIATTR_KPARAM_INFO
	.align		4
.L_115:
        /*0008*/ 	.byte	0x04, 0x17
        /*000a*/ 	.short	(.L_117 - .L_116)
.L_116:
        /*000c*/ 	.word	0x00000000
        /*0010*/ 	.short	0x0001
        /*0012*/ 	.short	0x0008
        /*0014*/ 	.byte	0x00, 0xf0, 0x11, 0x00


	//----- nvinfo : EIATTR_KPARAM_INFO
	.align		4
.L_117:
        /*0018*/ 	.byte	0x04, 0x17
        /*001a*/ 	.short	(.L_119 - .L_118)
.L_118:
        /*001c*/ 	.word	0x00000000
        /*0020*/ 	.short	0x0000
        /*0022*/ 	.short	0x0000
        /*0024*/ 	.byte	0x00, 0xf5, 0x21, 0x00


	//----- nvinfo : EIATTR_SPARSE_MMA_MASK
	.align		4
.L_119:
        /*0028*/ 	.byte	0x03, 0x50
        /*002a*/ 	.short	0x0000


	//----- nvinfo : EIATTR_MAXREG_COUNT
	.align		4
        /*002c*/ 	.byte	0x03, 0x1b
        /*002e*/ 	.short	0x00ff


	//----- nvinfo : EIATTR_NUM_BARRIERS
	.align		4
        /*0030*/ 	.byte	0x02, 0x4c
        /*0032*/ 	.byte	0x01
	.zero		1


	//----- nvinfo : EIATTR_MERCURY_ISA_VERSION
	.align		4
        /*0034*/ 	.byte	0x03, 0x5f
        /*0036*/ 	.short	0x0101


	//----- nvinfo : EIATTR_VRC_CTA_INIT_COUNT
	.align		4
        /*0038*/ 	.byte	0x02, 0x4a
	.zero		1
	.zero		1


	//----- nvinfo : EIATTR_EXIT_INSTR_OFFSETS
	.align		4
        /*003c*/ 	.byte	0x04, 0x1c
        /*003e*/ 	.short	(.L_121 - .L_120)


	//   ....[0]....
.L_120:
        /*0040*/ 	.word	0x00000080


	//   ....[1]....
        /*0044*/ 	.word	0x00000120


	//   ....[2]....
        /*0048*/ 	.word	0x00000230


	//----- nvinfo : EIATTR_CRS_STACK_SIZE
	.align		4
.L_121:
        /*004c*/ 	.byte	0x04, 0x1e
        /*004e*/ 	.short	(.L_123 - .L_122)
.L_122:
        /*0050*/ 	.word	0x00000000


	//----- nvinfo : EIATTR_CBANK_PARAM_SIZE
	.align		4
.L_123:
        /*0054*/ 	.byte	0x03, 0x19
        /*0056*/ 	.short	0x000c


	//----- nvinfo : EIATTR_PARAM_CBANK
	.align		4
        /*0058*/ 	.byte	0x04, 0x0a
        /*005a*/ 	.short	(.L_125 - .L_124)
	.align		4
.L_124:
        /*005c*/ 	.word	index@(.nv.constant0._Z12reduceAbsSumPfi)
        /*0060*/ 	.short	0x0380
        /*0062*/ 	.short	0x000c


	//----- nvinfo : EIATTR_SW_WAR
	.align		4
.L_125:
        /*0064*/ 	.byte	0x04, 0x36
        /*0066*/ 	.short	(.L_127 - .L_126)
.L_126:
        /*0068*/ 	.word	0x00000008
.L_127:


//--------------------- .nv.info._Z13computeErrorsPfP6NeuronS_i --------------------------
	.section	.nv.info._Z13computeErrorsPfP6NeuronS_i,"",@"SHT_CUDA_INFO"
	.sectionflags	@""
	.align	4


	//----- nvinfo : EIATTR_CUDA_API_VERSION
	.align		4
        /*0000*/ 	.byte	0x04, 0x37
        /*0002*/ 	.short	(.L_129 - .L_128)
.L_128:
        /*0004*/ 	.word	0x00000082


	//----- nvinfo : EIATTR_KPARAM_INFO
	.align		4
.L_129:
        /*0008*/ 	.byte	0x04, 0x17
        /*000a*/ 	.short	(.L_131 - .L_130)
.L_130:
        /*000c*/ 	.word	0x00000000
        /*0010*/ 	.short	0x0003
        /*0012*/ 	.short	0x0018
        /*0014*/ 	.byte	0x00, 0xf0, 0x11, 0x00


	//----- nvinfo : EIATTR_KPARAM_INFO
	.align		4
.L_131:
        /*0018*/ 	.byte	0x04, 0x17
        /*001a*/ 	.short	(.L_133 - .L_132)
.L_132:
        /*001c*/ 	.word	0x00000000
        /*0020*/ 	.short	0x0002
        /*0022*/ 	.short	0x0010
        /*0024*/ 	.byte	0x00, 0xf5, 0x21, 0x00


	//----- nvinfo : EIATTR_KPARAM_INFO
	.align		4
.L_133:
        /*0028*/ 	.byte	0x04, 0x17
        /*002a*/ 	.short	(.L_135 - .L_134)
.L_134:
        /*002c*/ 	.word	0x00000000
        /*0030*/ 	.short	0x0001
        /*0032*/ 	.short	0x0008
        /*0034*/ 	.byte	0x00, 0xf5, 0x21, 0x00


	//----- nvinfo : EIATTR_KPARAM_INFO
	.align		4
.L_135:
        /*0038*/ 	.byte	0x04, 0x17
        /*003a*/ 	.short	(.L_137 - .L_136)
.L_136:
        /*003c*/ 	.word	0x00000000
        /*0040*/ 	.short	0x0000
        /*0042*/ 	.short	0x0000
        /*0044*/ 	.byte	0x00, 0xf5, 0x21, 0x00


	//----- nvinfo : EIATTR_SPARSE_MMA_MASK
	.align		4
.L_137:
        /*0048*/ 	.byte	0x03, 0x50
        /*004a*/ 	.short	0x0000


	//----- nvinfo : EIATTR_MAXREG_COUNT
	.align		4
        /*004c*/ 	.byte	0x03, 0x1b
        /*004e*/ 	.short	0x00ff


	//----- nvinfo : EIATTR_MERCURY_ISA_VERSION
	.align		4
        /*0050*/ 	.byte	0x03, 0x5f
        /*0052*/ 	.short	0x0101


	//----- nvinfo : EIATTR_VRC_CTA_INIT_COUNT
	.align		4
        /*0054*/ 	.byte	0x02, 0x4a
	.zero		1
	.zero		1


	//----- nvinfo : EIATTR_EXIT_INSTR_OFFSETS
	.align		4
        /*0058*/ 	.byte	0x04, 0x1c
        /*005a*/ 	.short	(.L_139 - .L_138)


	//   ....[0]....
.L_138:
        /*005c*/ 	.word	0x00000070


	//   ....[1]....
        /*0060*/ 	.word	0x00000130


	//----- nvinfo : EIATTR_CBANK_PARAM_SIZE
	.align		4
.L_139:
        /*0064*/ 	.byte	0x03, 0x19
        /*0066*/ 	.short	0x001c


	//----- nvinfo : EIATTR_PARAM_CBANK
	.align		4
        /*0068*/ 	.byte	0x04, 0x0a
        /*006a*/ 	.short	(.L_141 - .L_140)
	.align		4
.L_140:
        /*006c*/ 	.word	index@(.nv.constant0._Z13computeErrorsPfP6NeuronS_i)
        /*0070*/ 	.short	0x0380
        /*0072*/ 	.short	0x001c


	//----- nvinfo : EIATTR_SW_WAR
	.align		4
.L_141:
        /*0074*/ 	.byte	0x04, 0x36
        /*0076*/ 	.short	(.L_143 - .L_142)
.L_142:
        /*0078*/ 	.word	0x00000008
.L_143:


//--------------------- .nv.info._Z12computeLayerP6NeuronS0_iiPfS1_ --------------------------
	.section	.nv.info._Z12computeLayerP6NeuronS0_iiPfS1_,"",@"SHT_CUDA_INFO"
	.sectionflags	@""
	.align	4


	//----- nvinfo : EIATTR_CUDA_API_VERSION
	.align		4
        /*0000*/ 	.byte	0x04, 0x37
        /*0002*/ 	.short	(.L_145 - .L_144)
.L_144:
        /*0004*/ 	.word	0x00000082


	//----- nvinfo : EIATTR_KPARAM_INFO
	.align		4
.L_145:
        /*0008*/ 	.byte	0x04, 0x17
        /*000a*/ 	.short	(.L_147 - .L_146)
.L_146:
        /*000c*/ 	.word	0x00000000
        /*0010*/ 	.short	0x0005
        /*0012*/ 	.short	0x0020
        /*0014*/ 	.byte	0x00, 0xf5, 0x21, 0x00


	//----- nvinfo : EIATTR_KPARAM_INFO
	.align		4
.L_147:
        /*0018*/ 	.byte	0x04, 0x17
        /*001a*/ 	.short	(.L_149 - .L_148)
.L_148:
        /*001c*/ 	.word	0x00000000
        /*0020*/ 	.short	0x0004
        /*0022*/ 	.short	0x0018
        /*0024*/ 	.byte	0x00, 0xf5, 0x21, 0x00


	//----- nvinfo : EIATTR_KPARAM_INFO
	.align		4
.L_149:
        /*0028*/ 	.byte	0x04, 0x17
        /*002a*/ 	.short	(.L_151 - .L_150)
.L_150:
        /*002c*/ 	.word	0x00000000
        /*0030*/ 	.short	0x0003
        /*0032*/ 	.short	0x0014
        /*0034*/ 	.byte	0x00, 0xf0, 0x11, 0x00


	//----- nvinfo : EIATTR_KPARAM_INFO
	.align		4
.L_151:
        /*0038*/ 	.byte	0x04, 0x17
        /*003a*/ 	.short	(.L_153 - .L_152)
.L_152:
        /*003c*/ 	.word	0x00000000
        /*0040*/ 	.short	0x0002
        /*0042*/ 	.short	0x0010
        /*0044*/ 	.byte	0x00, 0xf0, 0x11, 0x00


	//----- nvinfo : EIATTR_KPARAM_INFO
	.align		4
.L_153:
        /*0048*/ 	.byte	0x04, 0x17
        /*004a*/ 	.short	(.L_155 - .L_154)
.L_154:
        /*004c*/ 	.word	0x00000000
        /*0050*/ 	.short	0x0001
        /*0052*/ 	.short	0x0008
        /*0054*/ 	.byte	0x00, 0xf5, 0x21, 0x00


	//----- nvinfo : EIATTR_KPARAM_INFO
	.align		4
.L_155:
        /*0058*/ 	.byte	0x04, 0x17
        /*005a*/ 	.short	(.L_157 - .L_156)
.L_156:
        /*005c*/ 	.word	0x00000000
        /*0060*/ 	.short	0x0000
        /*0062*/ 	.short	0x0000
        /*0064*/ 	.byte	0x00, 0xf5, 0x21, 0x00


	//----- nvinfo : EIATTR_SPARSE_MMA_MASK
	.align		4
.L_157:
        /*0068*/ 	.byte	0x03, 0x50
        /*006a*/ 	.short	0x0000


	//----- nvinfo : EIATTR_MAXREG_COUNT
	.align		4
        /*006c*/ 	.byte	0x03, 0x1b
        /*006e*/ 	.short	0x00ff


	//----- nvinfo : EIATTR_MERCURY_ISA_VERSION
	.align		4
        /*0070*/ 	.byte	0x03, 0x5f
        /*0072*/ 	.short	0x0101


	//----- nvinfo : EIATTR_VRC_CTA_INIT_COUNT
	.align		4
        /*0074*/ 	.byte	0x02, 0x4a
	.zero		1
	.zero		1


	//----- nvinfo : EIATTR_EXIT_INSTR_OFFSETS
	.align		4
        /*0078*/ 	.byte	0x04, 0x1c
        /*007a*/ 	.short	(.L_159 - .L_158)


	//   ....[0]....
.L_158:
        /*007c*/ 	.word	0x00000070


	//   ....[1]....
        /*0080*/ 	.word	0x00000d80


	//----- nvinfo : EIATTR_CRS_STACK_SIZE
	.align		4
.L_159:
        /*0084*/ 	.byte	0x04, 0x1e
        /*0086*/ 	.short	(.L_161 - .L_160)
.L_160:
        /*0088*/ 	.word	0x00000000


	//----- nvinfo : EIATTR_CBANK_PARAM_SIZE
	.align		4
.L_161:
        /*008c*/ 	.byte	0x03, 0x19
        /*008e*/ 	.short	0x0028


	//----- nvinfo : EIATTR_PARAM_CBANK
	.align		4
        /*0090*/ 	.byte	0x04, 0x0a
        /*0092*/ 	.short	(.L_163 - .L_162)
	.align		4
.L_162:
        /*0094*/ 	.word	index@(.nv.constant0._Z12computeLayerP6NeuronS0_iiPfS1_)
        /*0098*/ 	.short	0x0380
        /*009a*/ 	.short	0x0028


	//----- nvinfo : EIATTR_SW_WAR
	.align		4
.L_163:
        /*009c*/ 	.byte	0x04, 0x36
        /*009e*/ 	.short	(.L_165 - .L_164)
.L_164:
        /*00a0*/ 	.word	0x00000008
.L_165:


//--------------------- .nv.info._Z9feedInputP6NeuronPfi --------------------------
	.section	.nv.info._Z9feedInputP6NeuronPfi,"",@"SHT_CUDA_INFO"
	.sectionflags	@""
	.align	4


	//----- nvinfo : EIATTR_CUDA_API_VERSION
	.align		4
        /*0000*/ 	.byte	0x04, 0x37
        /*0002*/ 	.short	(.L_167 - .L_166)
.L_166:
        /*0004*/ 	.word	0x00000082


	//----- nvinfo : EIATTR_KPARAM_INFO
	.align		4
.L_167:
        /*0008*/ 	.byte	0x04, 0x17
        /*000a*/ 	.short	(.L_169 - .L_168)
.L_168:
        /*000c*/ 	.word	0x00000000
        /*0010*/ 	.short	0x0002
        /*0012*/ 	.short	0x0010
        /*0014*/ 	.byte	0x00, 0xf0, 0x11, 0x00


	//----- nvinfo : EIATTR_KPARAM_INFO
	.align		4
.L_169:
        /*0018*/ 	.byte	0x04, 0x17
        /*001a*/ 	.short	(.L_171 - .L_170)
.L_170:
        /*001c*/ 	.word	0x00000000
        /*0020*/ 	.short	0x0001
        /*0022*/ 	.short	0x0008
        /*0024*/ 	.byte	0x00, 0xf5, 0x21, 0x00


	//----- nvinfo : EIATTR_KPARAM_INFO
	.align		4
.L_171:
        /*0028*/ 	.byte	0x04, 0x17
        /*002a*/ 	.short	(.L_173 - .L_172)
.L_172:
        /*002c*/ 	.word	0x00000000
        /*0030*/ 	.short	0x0000
        /*0032*/ 	.short	0x0000
        /*0034*/ 	.byte	0x00, 0xf5, 0x21, 0x00


	//----- nvinfo : EIATTR_SPARSE_MMA_MASK
	.align		4
.L_173:
        /*0038*/ 	.byte	0x03, 0x50
        /*003a*/ 	.short	0x0000


	//----- nvinfo : EIATTR_MAXREG_COUNT
	.align		4
        /*003c*/ 	.byte	0x03, 0x1b
        /*003e*/ 	.short	0x00ff


	//----- nvinfo : EIATTR_MERCURY_ISA_VERSION
	.align		4
        /*0040*/ 	.byte	0x03, 0x5f
        /*0042*/ 	.short	0x0101


	//----- nvinfo : EIATTR_VRC_CTA_INIT_COUNT
	.align		4
        /*0044*/ 	.byte	0x02, 0x4a
	.zero		1
	.zero		1


	//----- nvinfo : EIATTR_EXIT_INSTR_OFFSETS
	.align		4
        /*0048*/ 	.byte	0x04, 0x1c
        /*004a*/ 	.short	(.L_175 - .L_174)


	//   ....[0]....
.L_174:
        /*004c*/ 	.word	0x00000070


	//   ....[1]....
        /*0050*/ 	.word	0x000000f0


	//----- nvinfo : EIATTR_CBANK_PARAM_SIZE
	.align		4
.L_175:
        /*0054*/ 	.byte	0x03, 0x19
        /*0056*/ 	.short	0x0014


	//----- nvinfo : EIATTR_PARAM_CBANK
	.align		4
        /*0058*/ 	.byte	0x04, 0x0a
        /*005a*/ 	.short	(.L_177 - .L_176)
	.align		4
.L_176:
        /*005c*/ 	.word	index@(.nv.constant0._Z9feedInputP6NeuronPfi)
        /*0060*/ 	.short	0x0380
        /*0062*/ 	.short	0x0014


	//----- nvinfo : EIATTR_SW_WAR
	.align		4
.L_177:
        /*0064*/ 	.byte	0x04, 0x36
        /*0066*/ 	.short	(.L_179 - .L_178)
.L_178:
        /*0068*/ 	.word	0x00000008
.L_179:


//--------------------- .nv.info._Z24fillRandomFloatBetween01Pfii --------------------------
	.section	.nv.info._Z24fillRandomFloatBetween01Pfii,"",@"SHT_CUDA_INFO"
	.sectionflags	@""
	.align	4


	//----- nvinfo : EIATTR_CUDA_API_VERSION
	.align		4
        /*0000*/ 	.byte	0x04, 0x37
        /*0002*/ 	.short	(.L_181 - .L_180)
.L_180:
        /*0004*/ 	.word	0x00000082


	//----- nvinfo : EIATTR_KPARAM_INFO
	.align		4
.L_181:
        /*0008*/ 	.byte	0x04, 0x17
        /*000a*/ 	.short	(.L_183 - .L_182)
.L_182:
        /*000c*/ 	.word	0x00000000
        /*0010*/ 	.short	0x0002
        /*0012*/ 	.short	0x000c
        /*0014*/ 	.byte	0x00, 0xf0, 0x11, 0x00


	//----- nvinfo : EIATTR_KPARAM_INFO
	.align		4
.L_183:
        /*0018*/ 	.byte	0x04, 0x17
        /*001a*/ 	.short	(.L_185 - .L_184)
.L_184:
        /*001c*/ 	.word	0x00000000
        /*0020*/ 	.short	0x0001
        /*0022*/ 	.short	0x0008
        /*0024*/ 	.byte	0x00, 0xf0, 0x11, 0x00


	//----- nvinfo : EIATTR_KPARAM_INFO
	.align		4
.L_185:
        /*0028*/ 	.byte	0x04, 0x17
        /*002a*/ 	.short	(.L_187 - .L_186)
.L_186:
        /*002c*/ 	.word	0x00000000
        /*0030*/ 	.short	0x0000
        /*0032*/ 	.short	0x0000
        /*0034*/ 	.byte	0x00, 0xf5, 0x21, 0x00


	//----- nvinfo : EIATTR_SPARSE_MMA_MASK
	.align		4
.L_187:
        /*0038*/ 	.byte	0x03, 0x50
        /*003a*/ 	.short	0x0000


	//----- nvinfo : EIATTR_MAXREG_COUNT
	.align		4
        /*003c*/ 	.byte	0x03, 0x1b
        /*003e*/ 	.short	0x00ff


	//----- nvinfo : EIATTR_MERCURY_ISA_VERSION
	.align		4
        /*0040*/ 	.byte	0x03, 0x5f
        /*0042*/ 	.short	0x0101


	//----- nvinfo : EIATTR_VRC_CTA_INIT_COUNT
	.align		4
        /*0044*/ 	.byte	0x02, 0x4a
	.zero		1
	.zero		1


	//----- nvinfo : EIATTR_EXIT_INSTR_OFFSETS
	.align		4
        /*0048*/ 	.byte	0x04, 0x1c
        /*004a*/ 	.short	(.L_189 - .L_188)


	//   ....[0]....
.L_188:
        /*004c*/ 	.word	0x00000070


	//   ....[1]....
        /*0050*/ 	.word	0x000001b0


	//----- nvinfo : EIATTR_CBANK_PARAM_SIZE
	.align		4
.L_189:
        /*0054*/ 	.byte	0x03, 0x19
        /*0056*/ 	.short	0x0010


	//----- nvinfo : EIATTR_PARAM_CBANK
	.align		4
        /*0058*/ 	.byte	0x04, 0x0a
        /*005a*/ 	.short	(.L_191 - .L_190)
	.align		4
.L_190:
        /*005c*/ 	.word	index@(.nv.constant0._Z24fillRandomFloatBetween01Pfii)
        /*0060*/ 	.short	0x0380
        /*0062*/ 	.short	0x0010


	//----- nvinfo : EIATTR_SW_WAR
	.align		4
.L_191:
        /*0064*/ 	.byte	0x04, 0x36
        /*0066*/ 	.short	(.L_193 - .L_192)
.L_192:
        /*0068*/ 	.word	0x00000008
.L_193:


//--------------------- .nv.info._Z11initNeuronsP6Neuronii --------------------------
	.section	.nv.info._Z11initNeuronsP6Neuronii,"",@"SHT_CUDA_INFO"
	.sectionflags	@""
	.align	4


	//----- nvinfo : EIATTR_CUDA_API_VERSION
	.align		4
        /*0000*/ 	.byte	0x04, 0x37
        /*0002*/ 	.short	(.L_195 - .L_194)
.L_194:
        /*0004*/ 	.word	0x00000082


	//----- nvinfo : EIATTR_KPARAM_INFO
	.align		4
.L_195:
        /*0008*/ 	.byte	0x04, 0x17
        /*000a*/ 	.short	(.L_197 - .L_196)
.L_196:
        /*000c*/ 	.word	0x00000000
        /*0010*/ 	.short	0x0002
        /*0012*/ 	.short	0x000c
        /*0014*/ 	.byte	0x00, 0xf0, 0x11, 0x00


	//----- nvinfo : EIATTR_KPARAM_INFO
	.align		4
.L_197:
        /*0018*/ 	.byte	0x04, 0x17
        /*001a*/ 	.short	(.L_199 - .L_198)
.L_198:
        /*001c*/ 	.word	0x00000000
        /*0020*/ 	.short	0x0001
        /*0022*/ 	.short	0x0008
        /*0024*/ 	.byte	0x00, 0xf0, 0x11, 0x00


	//----- nvinfo : EIATTR_KPARAM_INFO
	.align		4
.L_199:
        /*0028*/ 	.byte	0x04, 0x17
        /*002a*/ 	.short	(.L_201 - .L_200)
.L_200:
        /*002c*/ 	.word	0x00000000
        /*0030*/ 	.short	0x0000
        /*0032*/ 	.short	0x0000
        /*0034*/ 	.byte	0x00, 0xf5, 0x21, 0x00


	//----- nvinfo : EIATTR_SPARSE_MMA_MASK
	.align		4
.L_201:
        /*0038*/ 	.byte	0x03, 0x50
        /*003a*/ 	.short	0x0000


	//----- nvinfo : EIATTR_MAXREG_COUNT
	.align		4
        /*003c*/ 	.byte	0x03, 0x1b
        /*003e*/ 	.short	0x00ff


	//----- nvinfo : EIATTR_MERCURY_ISA_VERSION
	.align		4
        /*0040*/ 	.byte	0x03, 0x5f
        /*0042*/ 	.short	0x0101


	//----- nvinfo : EIATTR_VRC_CTA_INIT_COUNT
	.align		4
        /*0044*/ 	.byte	0x02, 0x4a
	.zero		1
	.zero		1


	//----- nvinfo : EIATTR_EXIT_INSTR_OFFSETS
	.align		4
        /*0048*/ 	.byte	0x04, 0x1c
        /*004a*/ 	.short	(.L_203 - .L_202)


	//   ....[0]....
.L_202:
        /*004c*/ 	.word	0x00000070


	//   ....[1]....
        /*0050*/ 	.word	0x000001e0


	//----- nvinfo : EIATTR_CBANK_PARAM_SIZE
	.align		4
.L_203:
        /*0054*/ 	.byte	0x03, 0x19
        /*0056*/ 	.short	0x0010


	//----- nvinfo : EIATTR_PARAM_CBANK
	.align		4
        /*0058*/ 	.byte	0x04, 0x0a
        /*005a*/ 	.short	(.L_205 - .L_204)
	.align		4
.L_204:
        /*005c*/ 	.word	index@(.nv.constant0._Z11initNeuronsP6Neuronii)
        /*0060*/ 	.short	0x0380
        /*0062*/ 	.short	0x0010


	//----- nvinfo : EIATTR_SW_WAR
	.align		4
.L_205:
        /*0064*/ 	.byte	0x04, 0x36
        /*0066*/ 	.short	(.L_207 - .L_206)
.L_206:
        /*0068*/ 	.word	0x00000008
.L_207:


//--------------------- .nv.callgraph             --------------------------
	.section	.nv.callgraph,"",@"SHT_CUDA_CALLGRAPH"
	.align	4
	.sectionentsize	8
	.align		4
        /*0000*/ 	.word	0x00000000
	.align		4
        /*0004*/ 	.word	0xffffffff
	.align		4
        /*0008*/ 	.word	0x00000000
	.align		4
        /*000c*/ 	.word	0xfffffffe
	.align		4
        /*0010*/ 	.word	0x00000000
	.align		4
        /*0014*/ 	.word	0xfffffffd
	.align		4
        /*0018*/ 	.word	0x00000000
	.align		4
        /*001c*/ 	.word	0xfffffffc


//--------------------- .text._Z13adjustWeightsP6NeuroniiPfS1_ --------------------------
	.section	.text._Z13adjustWeightsP6NeuroniiPfS1_,"ax",@progbits
	.align	128
        .global         _Z13adjustWeightsP6NeuroniiPfS1_
        .type           _Z13adjustWeightsP6NeuroniiPfS1_,@function
        .size           _Z13adjustWeightsP6NeuroniiPfS1_,(.L_x_57 - _Z13adjustWeightsP6NeuroniiPfS1_)
        .other          _Z13adjustWeightsP6NeuroniiPfS1_,@"STO_CUDA_ENTRY STV_DEFAULT"
_Z13adjustWeightsP6NeuroniiPfS1_:
.text._Z13adjustWeightsP6NeuroniiPfS1_:
[----:B------:R-:W-:Y:S01]  /*0000*/  LDC R1, c[0x0][0x37c] ;  /* 0x0000df00ff017b82 */ /* 0x000fe20000000800 */
[----:B------:R-:W0:Y:S01]  /*0010*/  S2R R5, SR_TID.X ;  /* 0x0000000000057919 */ /* 0x000e220000002100 */
[----:B------:R-:W0:Y:S01]  /*0020*/  LDCU UR4, c[0x0][0x360] ;  /* 0x00006c00ff0477ac */ /* 0x000e220008000800 */
[----:B------:R-:W0:Y:S01]  /*0030*/  S2R R0, SR_CTAID.X ;  /* 0x0000000000007919 */ /* 0x000e220000002500 */
[----:B------:R-:W1:Y:S01]  /*0040*/  LDCU UR5, c[0x0][0x388] ;  /* 0x00007100ff0577ac */ /* 0x000e620008000800 */
[----:B0-----:R-:W-:-:S05]  /*0050*/  IMAD R5, R0, UR4, R5 ;  /* 0x0000000400057c24 */ /* 0x001fca000f8e0205 */
[----:B-1----:R-:W-:-:S13]  /*0060*/  ISETP.GE.AND P0, PT, R5, UR5, PT ;  /* 0x0000000505007c0c */ /* 0x002fda000bf06270 */
[----:B------:R-:W-:Y:S05]  /*0070*/  @P0 EXIT ;  /* 0x000000000000094d */ /* 0x000fea0003800000 */
[----:B------:R-:W0:Y:S01]  /*0080*/  LDC.64 R2, c[0x0][0x380] ;  /* 0x0000e000ff027b82 */ /* 0x000e220000000a00 */
[----:B------:R-:W1:Y:S07]  /*0090*/  LDCU.64 UR6, c[0x0][0x358] ;  /* 0x00006b00ff0677ac */ /* 0x000e6e0008000a00 */
[----:B------:R-:W2:Y:S01]  /*00a0*/  LDC R6, c[0x0][0x38c] ;  /* 0x0000e300ff067b82 */ /* 0x000ea20000000800 */
[----:B0-----:R-:W-:-:S05]  /*00b0*/  IMAD.WIDE R2, R5, 0x10, R2 ;  /* 0x0000001005027825 */ /* 0x001fca00078e0202 */
[----:B-1----:R-:W3:Y:S04]  /*00c0*/  LDG.E R0, desc[UR6][R2.64] ;  /* 0x0000000602007981 */ /* 0x002ee8000c1e1900 */
[----:B------:R-:W3:Y:S01]  /*00d0*/  LDG.E R7, desc[UR6][R2.64+0xc] ;  /* 0x00000c0602077981 */ /* 0x000ee2000c1e1900 */
[----:B--2---:R-:W-:-:S03]  /*00e0*/  ISETP.GE.AND P0, PT, R6, 0x1, PT ;  /* 0x000000010600780c */ /* 0x004fc60003f06270 */
[----:B------:R0:W5:Y:S01]  /*00f0*/  LDG.E R4, desc[UR6][R2.64+0x8] ;  /* 0x0000080602047981 */ /* 0x000162000c1e1900 */
[----:B---3--:R-:W-:-:S05]  /*0100*/  FFMA R9, R7, 2, R0 ;  /* 0x4000000007097823 */ /* 0x008fca0000000000 */
[----:B------:R0:W-:Y:S04]  /*0110*/  STG.E desc[UR6][R2.64], R9 ;  /* 0x0000000902007986 */ /* 0x0001e8000c101906 */
[----:B------:R-:W-:Y:S05]  /*0120*/  @!P0 EXIT ;  /* 0x000000000000894d */ /* 0x000fea0003800000 */
[----:B------:R-:W-:Y:S01]  /*0130*/  ISETP.GE.U32.AND P1, PT, R6, 0x10, PT ;  /* 0x000000100600780c */ /* 0x000fe20003f26070 */
[----:B-----5:R-:W-:Y:S01]  /*0140*/  FADD R0, R4, R4 ;  /* 0x0000000404007221 */ /* 0x020fe20000000000 */
[----:B------:R-:W-:Y:S01]  /*0150*/  LOP3.LUT R14, R6, 0xf, RZ, 0xc0, !PT ;  /* 0x0000000f060e7812 */ /* 0x000fe200078ec0ff */
[----:B------:R-:W-:Y:S02]  /*0160*/  HFMA2 R4, -RZ, RZ, 0, 0 ;  /* 0x00000000ff047431 */ /* 0x000fe400000001ff */
[----:B------:R-:W-:Y:S02]  /*0170*/  IMAD R5, R5, R6, RZ ;  /* 0x0000000605057224 */ /* 0x000fe400078e02ff */
[----:B------:R-:W-:Y:S01]  /*0180*/  FMUL R0, R7, R0 ;  /* 0x0000000007007220 */ /* 0x000fe20000400000 */
[----:B------:R-:W-:-:S05]  /*0190*/  ISETP.NE.AND P0, PT, R14, RZ, PT ;  /* 0x000000ff0e00720c */ /* 0x000fca0003f05270 */
[----:B------:R-:W-:Y:S08]  /*01a0*/  @!P1 BRA `(.L_x_0) ;  /* 0x0000000000f49947 */ /* 0x000ff00003800000 */
[----:B------:R-:W1:Y:S01]  /*01b0*/  LDCU.64 UR4, c[0x0][0x390] ;  /* 0x00007200ff0477ac */ /* 0x000e620008000a00 */
[----:B------:R-:W-:Y:S02]  /*01c0*/  LOP3.LUT R4, R6, 0x7ffffff0, RZ, 0xc0, !PT ;  /* 0x7ffffff006047812 */ /* 0x000fe400078ec0ff */
[----:B------:R-:W-:Y:S02]  /*01d0*/  MOV R7, R5 ;  /* 0x0000000500077202 */ /* 0x000fe40000000f00 */
[----:B------:R-:W-:Y:S01]  /*01e0*/  IADD3 R8, PT, PT, -R4, RZ, RZ ;  /* 0x000000ff04087210 */ /* 0x000fe20007ffe1ff */
[----:B-1----:R-:W-:-:S04]  /*01f0*/  UIADD3 UR4, UP0, UPT, UR4, 0x20, URZ ;  /* 0x0000002004047890 */ /* 0x002fc8000ff1e0ff */
[----:B------:R-:W-:-:S12]  /*0200*/  UIADD3.X UR5, UPT, UPT, URZ, UR5, URZ, UP0, !UPT ;  /* 0x00000005ff057290 */ /* 0x000fd800087fe4ff */
.L_x_1:
[----:B01----:R-:W-:Y:S02]  /*0210*/  MOV R2, UR4 ;  /* 0x0000000400027c02 */ /* 0x003fe40008000f00 */
[----:B------:R-:W-:-:S03]  /*0220*/  MOV R3, UR5 ;  /* 0x0000000500037c02 */ /* 0x000fc60008000f00 */
[----:B------:R-:W-:-:S05]  /*0230*/  IMAD.WIDE R2, R7, 0x4, R2 ;  /* 0x0000000407027825 */ /* 0x000fca00078e0202 */
[----:B------:R-:W2:Y:S04]  /*0240*/  LDG.E R10, desc[UR6][R2.64+-0x20] ;  /* 0xffffe006020a7981 */ /* 0x000ea8000c1e1900 */
[----:B------:R-:W3:Y:S04]  /*0250*/  LDG.E R12, desc[UR6][R2.64+-0x1c] ;  /* 0xffffe406020c7981 */ /* 0x000ee8000c1e1900 */
[----:B------:R-:W4:Y:S04]  /*0260*/  LDG.E R16, desc[UR6][R2.64+-0x18] ;  /* 0xffffe80602107981 */ /* 0x000f28000c1e1900 */
[----:B------:R-:W5:Y:S04]  /*0270*/  LDG.E R18, desc[UR6][R2.64+-0x14] ;  /* 0xffffec0602127981 */ /* 0x000f68000c1e1900 */
        /* <DEDUP_REMOVED lines=11> */
[----:B------:R-:W5:Y:S01]  /*0330*/  LDG.E R11, desc[UR6][R2.64+0x1c] ;  /* 0x00001c06020b7981 */ /* 0x000f62000c1e1900 */
[----:B------:R-:W-:-:S02]  /*0340*/  IADD3 R8, PT, PT, R8, 0x10, RZ ;  /* 0x0000001008087810 */ /* 0x000fc40007ffe0ff */
[----:B------:R-:W-:Y:S02]  /*0350*/  IADD3 R7, PT, PT, R7, 0x10, RZ ;  /* 0x0000001007077810 */ /* 0x000fe40007ffe0ff */
[----:B------:R-:W-:Y:S01]  /*0360*/  ISETP.NE.AND P1, PT, R8, RZ, PT ;  /* 0x000000ff0800720c */ /* 0x000fe20003f25270 */
[C---:B--2---:R-:W-:Y:S01]  /*0370*/  FADD R10, R0.reuse, R10 ;  /* 0x0000000a000a7221 */ /* 0x044fe20000000000 */
[----:B---3--:R-:W-:-:S04]  /*0380*/  FADD R12, R0, R12 ;  /* 0x0000000c000c7221 */ /* 0x008fc80000000000 */
[----:B------:R1:W-:Y:S01]  /*0390*/  STG.E desc[UR6][R2.64+-0x20], R10 ;  /* 0xffffe00a02007986 */ /* 0x0003e2000c101906 */
[----:B----4-:R-:W-:-:S03]  /*03a0*/  FADD R16, R0, R16 ;  /* 0x0000001000107221 */ /* 0x010fc60000000000 */
[----:B------:R1:W-:Y:S01]  /*03b0*/  STG.E desc[UR6][R2.64+-0x1c], R12 ;  /* 0xffffe40c02007986 */ /* 0x0003e2000c101906 */
[----:B-----5:R-:W-:-:S03]  /*03c0*/  FADD R18, R0, R18 ;  /* 0x0000001200127221 */ /* 0x020fc60000000000 */
[----:B------:R1:W-:Y:S01]  /*03d0*/  STG.E desc[UR6][R2.64+-0x18], R16 ;  /* 0xffffe81002007986 */ /* 0x0003e2000c101906 */
[----:B------:R-:W-:-:S03]  /*03e0*/  FADD R20, R0, R20 ;  /* 0x0000001400147221 */ /* 0x000fc60000000000 */
        /* <DEDUP_REMOVED lines=22> */
[----:B------:R1:W-:Y:S04]  /*0550*/  STG.E desc[UR6][R2.64+0x18], R13 ;  /* 0x0000180d02007986 */ /* 0x0003e8000c101906 */
[----:B------:R1:W-:Y:S01]  /*0560*/  STG.E desc[UR6][R2.64+0x1c], R11 ;  /* 0x00001c0b02007986 */ /* 0x0003e2000c101906 */
[----:B------:R-:W-:Y:S05]  /*0570*/  @P1 BRA `(.L_x_1) ;  /* 0xfffffffc00241947 */ /* 0x000fea000383ffff */
.L_x_0:
[----:B------:R-:W-:Y:S05]  /*0580*/  @!P0 EXIT ;  /* 0x000000000000894d */ /* 0x000fea0003800000 */
[----:B------:R-:W-:Y:S02]  /*0590*/  ISETP.GE.U32.AND P0, PT, R14, 0x8, PT ;  /* 0x000000080e00780c */ /* 0x000fe40003f06070 */
[----:B-1----:R-:W-:-:S04]  /*05a0*/  LOP3.LUT R10, R6, 0x7, RZ, 0xc0, !PT ;  /* 0x00000007060a7812 */ /* 0x002fc800078ec0ff */
[----:B------:R-:W-:-:S07]  /*05b0*/  ISETP.NE.AND P1, PT, R10, RZ, PT ;  /* 0x000000ff0a00720c */ /* 0x000fce0003f25270 */
[----:B------:R-:W-:Y:S06]  /*05c0*/  @!P0 BRA `(.L_x_2) ;  /* 0x0000000000708947 */ /* 0x000fec0003800000 */
[----:B0-----:R-:W0:Y:S01]  /*05d0*/  LDC.64 R2, c[0x0][0x390] ;  /* 0x0000e400ff027b82 */ /* 0x001e220000000a00 */
[----:B------:R-:W-:-:S05]  /*05e0*/  IADD3 R7, PT, PT, R5, R4, RZ ;  /* 0x0000000405077210 */ /* 0x000fca0007ffe0ff */
[----:B0-----:R-:W-:-:S05]  /*05f0*/  IMAD.WIDE R2, R7, 0x4, R2 ;  /* 0x0000000407027825 */ /* 0x001fca00078e0202 */
[----:B------:R-:W2:Y:S04]  /*0600*/  LDG.E R7, desc[UR6][R2.64] ;  /* 0x0000000602077981 */ /* 0x000ea8000c1e1900 */
[----:B------:R-:W3:Y:S04]  /*0610*/  LDG.E R9, desc[UR6][R2.64+0x4] ;  /* 0x0000040602097981 */ /* 0x000ee8000c1e1900 */
[----:B------:R-:W4:Y:S04]  /*0620*/  LDG.E R11, desc[UR6][R2.64+0x8] ;  /* 0x00000806020b7981 */ /* 0x000f28000c1e1900 */
[----:B------:R-:W5:Y:S04]  /*0630*/  LDG.E R13, desc[UR6][R2.64+0xc] ;  /* 0x00000c06020d7981 */ /* 0x000f68000c1e1900 */
[----:B------:R-:W5:Y:S04]  /*0640*/  LDG.E R15, desc[UR6][R2.64+0x10] ;  /* 0x00001006020f7981 */ /* 0x000f68000c1e1900 */
[----:B------:R-:W5:Y:S04]  /*0650*/  LDG.E R17, desc[UR6][R2.64+0x14] ;  /* 0x0000140602117981 */ /* 0x000f68000c1e1900 */
[----:B------:R-:W5:Y:S04]  /*0660*/  LDG.E R19, desc[UR6][R2.64+0x18] ;  /* 0x0000180602137981 */ /* 0x000f68000c1e1900 */
[----:B------:R-:W5:Y:S01]  /*0670*/  LDG.E R21, desc[UR6][R2.64+0x1c] ;  /* 0x00001c0602157981 */ /* 0x000f62000c1e1900 */
[----:B------:R-:W-:Y:S01]  /*0680*/  IADD3 R4, PT, PT, R4, 0x8, RZ ;  /* 0x0000000804047810 */ /* 0x000fe20007ffe0ff */
        /* <DEDUP_REMOVED lines=15> */
[----:B------:R1:W-:Y:S02]  /*0780*/  STG.E desc[UR6][R2.64+0x1c], R21 ;  /* 0x00001c1502007986 */ /* 0x0003e4000c101906 */
.L_x_2:
[----:B------:R-:W-:Y:S05]  /*0790*/  @!P1 EXIT ;  /* 0x000000000000994d */ /* 0x000fea0003800000 */
[----:B------:R-:W-:Y:S02]  /*07a0*/  ISETP.GE.U32.AND P0, PT, R10, 0x4, PT ;  /* 0x000000040a00780c */ /* 0x000fe40003f06070 */
[----:B------:R-:W-:-:S04]  /*07b0*/  LOP3.LUT R8, R6, 0x3, RZ, 0xc0, !PT ;  /* 0x0000000306087812 */ /* 0x000fc800078ec0ff */
[----:B------:R-:W-:-:S07]  /*07c0*/  ISETP.NE.AND P1, PT, R8, RZ, PT ;  /* 0x000000ff0800720c */ /* 0x000fce0003f25270 */
[----:B------:R-:W-:Y:S06]  /*07d0*/  @!P0 BRA `(.L_x_3) ;  /* 0x0000000000408947 */ /* 0x000fec0003800000 */
[----:B01----:R-:W0:Y:S01]  /*07e0*/  LDC.64 R2, c[0x0][0x390] ;  /* 0x0000e400ff027b82 */ /* 0x003e220000000a00 */
[----:B------:R-:W-:-:S05]  /*07f0*/  IADD3 R7, PT, PT, R5, R4, RZ ;  /* 0x0000000405077210 */ /* 0x000fca0007ffe0ff */
[----:B0-----:R-:W-:-:S05]  /*0800*/  IMAD.WIDE R2, R7, 0x4, R2 ;  /* 0x0000000407027825 */ /* 0x001fca00078e0202 */
[----:B------:R-:W2:Y:S04]  /*0810*/  LDG.E R7, desc[UR6][R2.64] ;  /* 0x0000000602077981 */ /* 0x000ea8000c1e1900 */
[----:B------:R-:W3:Y:S04]  /*0820*/  LDG.E R9, desc[UR6][R2.64+0x4] ;  /* 0x0000040602097981 */ /* 0x000ee8000c1e1900 */
[----:B------:R-:W4:Y:S04]  /*0830*/  LDG.E R11, desc[UR6][R2.64+0x8] ;  /* 0x00000806020b7981 */ /* 0x000f28000c1e1900 */
        /* <DEDUP_REMOVED lines=8> */
[----:B------:R2:W-:Y:S04]  /*08c0*/  STG.E desc[UR6][R2.64+0x8], R11 ;  /* 0x0000080b02007986 */ /* 0x0005e8000c101906 */
[----:B------:R2:W-:Y:S02]  /*08d0*/  STG.E desc[UR6][R2.64+0xc], R13 ;  /* 0x00000c0d02007986 */ /* 0x0005e4000c101906 */
.L_x_3:
[----:B------:R-:W-:Y:S05]  /*08e0*/  @!P1 EXIT ;  /* 0x000000000000994d */ /* 0x000fea0003800000 */
[----:B-12---:R-:W1:Y:S01]  /*08f0*/  LDC.64 R6, c[0x0][0x390] ;  /* 0x0000e400ff067b82 */ /* 0x006e620000000a00 */
[----:B------:R-:W-:Y:S02]  /*0900*/  IADD3 R5, PT, PT, R5, R4, RZ ;  /* 0x0000000405057210 */ /* 0x000fe40007ffe0ff */
[----:B------:R-:W-:-:S07]  /*0910*/  IADD3 R8, PT, PT, -R8, RZ, RZ ;  /* 0x000000ff08087210 */ /* 0x000fce0007ffe1ff */
.L_x_4:
[----:B012---:R-:W-:-:S05]  /*0920*/  IMAD.WIDE R2, R5, 0x4, R6 ;  /* 0x0000000405027825 */ /* 0x007fca00078e0206 */
[----:B------:R-:W2:Y:S01]  /*0930*/  LDG.E R9, desc[UR6][R2.64] ;  /* 0x0000000602097981 */ /* 0x000ea2000c1e1900 */
[----:B------:R-:W-:Y:S02]  /*0940*/  IADD3 R8, PT, PT, R8, 0x1, RZ ;  /* 0x0000000108087810 */ /* 0x000fe40007ffe0ff */
[----:B------:R-:W-:Y:S02]  /*0950*/  IADD3 R5, PT, PT, R5, 0x1, RZ ;  /* 0x0000000105057810 */ /* 0x000fe40007ffe0ff */
[----:B------:R-:W-:Y:S01]  /*0960*/  ISETP.NE.AND P0, PT, R8, RZ, PT ;  /* 0x000000ff0800720c */ /* 0x000fe20003f05270 */
[----:B--2---:R-:W-:-:S05]  /*0970*/  FADD R9, R0, R9 ;  /* 0x0000000900097221 */ /* 0x004fca0000000000 */
[----:B------:R2:W-:Y:S07]  /*0980*/  STG.E desc[UR6][R2.64], R9 ;  /* 0x0000000902007986 */ /* 0x0005ee000c101906 */
[----:B------:R-:W-:Y:S05]  /*0990*/  @P0 BRA `(.L_x_4) ;  /* 0xfffffffc00e00947 */ /* 0x000fea000383ffff */
[----:B------:R-:W-:Y:S05]  /*09a0*/  EXIT ;  /* 0x000000000000794d */ /* 0x000fea0003800000 */
.L_x_5:
[----:B------:R-:W-:-:S00]  /*09b0*/  BRA `(.L_x_5) ;  /* 0xfffffffc00fc7947 */ /* 0x000fc0000383ffff */
[----:B------:R-:W-:-:S00]  /*09c0*/  NOP ;  /* 0x0000000000007918 */ /* 0x000fc00000000000 */
        /* <DEDUP_REMOVED lines=11> */
.L_x_57:


//--------------------- .text._Z13computeDeltasP6NeuronS0_Pfii --------------------------
	.section	.text._Z13computeDeltasP6NeuronS0_Pfii,"ax",@progbits
	.align	128
        .global         _Z13computeDeltasP6NeuronS0_Pfii
        .type           _Z13computeDeltasP6NeuronS0_Pfii,@function
        .size           _Z13computeDeltasP6NeuronS0_Pfii,(.L_x_54 - _Z13computeDeltasP6NeuronS0_Pfii)
        .other          _Z13computeDeltasP6NeuronS0_Pfii,@"STO_CUDA_ENTRY STV_DEFAULT"
_Z13computeDeltasP6NeuronS0_Pfii:
.text._Z13computeDeltasP6NeuronS0_Pfii:
[----:B------:R-:W-:Y:S01]  /*0000*/  LDC R1, c[0x0][0x37c] ;  /* 0x0000df00ff017b82 */ /* 0x000fe20000000800 */
[----:B------:R-:W0:Y:S07]  /*0010*/  S2R R3, SR_TID.X ;  /* 0x0000000000037919 */ /* 0x000e2e0000002100 */
[----:B------:R-:W1:Y:S01]  /*0020*/  LDC R0, c[0x0][0x398] ;  /* 0x0000e600ff007b82 */ /* 0x000e620000000800 */
[----:B------:R-:W0:Y:S01]  /*0030*/  LDCU UR4, c[0x0][0x360] ;  /* 0x00006c00ff0477ac */ /* 0x000e220008000800 */
[----:B------:R-:W0:Y:S02]  /*0040*/  S2R R2, SR_CTAID.X ;  /* 0x0000000000027919 */ /* 0x000e240000002500 */
[----:B0-----:R-:W-:-:S05]  /*0050*/  IMAD R3, R2, UR4, R3 ;  /* 0x0000000402037c24 */ /* 0x001fca000f8e0203 */
[----:B-1----:R-:W-:-:S13]  /*0060*/  ISETP.GE.AND P0, PT, R3, R0, PT ;  /* 0x000000000300720c */ /* 0x002fda0003f06270 */
[----:B------:R-:W-:Y:S05]  /*0070*/  @P0 EXIT ;  /* 0x000000000000094d */ /* 0x000fea0003800000 */
[----:B------:R-:W0:Y:S01]  /*0080*/  LDCU UR6, c[0x0][0x39c] ;  /* 0x00007380ff0677ac */ /* 0x000e220008000800 */
[----:B------:R-:W-:Y:S01]  /*0090*/  HFMA2 R17, -RZ, RZ, 0, 0 ;  /* 0x00000000ff117431 */ /* 0x000fe200000001ff */
[----:B------:R-:W1:Y:S01]  /*00a0*/  LDCU.64 UR10, c[0x0][0x358] ;  /* 0x00006b00ff0a77ac */ /* 0x000e620008000a00 */
[----:B0-----:R-:W-:-:S09]  /*00b0*/  UISETP.GE.AND UP0, UPT, UR6, 0x1, UPT ;  /* 0x000000010600788c */ /* 0x001fd2000bf06270 */
[----:B-1----:R-:W-:Y:S05]  /*00c0*/  BRA.U !UP0, `(.L_x_6) ;  /* 0x0000000908b47547 */ /* 0x002fea000b800000 */
[----:B------:R-:W-:Y:S01]  /*00d0*/  UISETP.GE.U32.AND UP1, UPT, UR6, 0x10, UPT ;  /* 0x000000100600788c */ /* 0x000fe2000bf26070 */
[----:B------:R-:W-:Y:S01]  /*00e0*/  MOV R17, RZ ;  /* 0x000000ff00117202 */ /* 0x000fe20000000f00 */
[----:B------:R-:W-:Y:S01]  /*00f0*/  ULOP3.LUT UR7, UR6, 0xf, URZ, 0xc0, !UPT ;  /* 0x0000000f06077892 */ /* 0x000fe2000f8ec0ff */
[----:B------:R-:W-:-:S03]  /*0100*/  MOV R2, RZ ;  /* 0x000000ff00027202 */ /* 0x000fc60000000f00 */
[----:B------:R-:W-:-:S03]  /*0110*/  UISETP.NE.AND UP0, UPT, UR7, URZ, UPT ;  /* 0x000000ff0700728c */ /* 0x000fc6000bf05270 */
[----:B------:R-:W-:Y:S08]  /*0120*/  BRA.U !UP1, `(.L_x_7) ;  /* 0x0000000509447547 */ /* 0x000ff0000b800000 */
[----:B------:R-:W0:Y:S01]  /*0130*/  LDCU.64 UR4, c[0x0][0x388] ;  /* 0x00007100ff0477ac */ /* 0x000e220008000a00 */
[----:B------:R-:W-:Y:S02]  /*0140*/  MOV R17, RZ ;  /* 0x000000ff00117202 */ /* 0x000fe40000000f00 */
[----:B------:R-:W-:Y:S01]  /*0150*/  MOV R5, R3 ;  /* 0x0000000300057202 */ /* 0x000fe20000000f00 */
[----:B------:R-:W-:-:S04]  /*0160*/  ULOP3.LUT UR8, UR6, 0x7ffffff0, URZ, 0xc0, !UPT ;  /* 0x7ffffff006087892 */ /* 0x000fc8000f8ec0ff */
[----:B------:R-:W-:Y:S02]  /*0170*/  UIADD3 UR9, UPT, UPT, -UR8, URZ, URZ ;  /* 0x000000ff08097290 */ /* 0x000fe4000fffe1ff */
[----:B------:R-:W-:Y:S01]  /*0180*/  MOV R2, UR8 ;  /* 0x0000000800027c02 */ /* 0x000fe20008000f00 */
[----:B0-----:R-:W-:-:S04]  /*0190*/  UIADD3 UR4, UP1, UPT, UR4, 0x8c, URZ ;  /* 0x0000008c04047890 */ /* 0x001fc8000ff3e0ff */
[----:B------:R-:W-:Y:S02]  /*01a0*/  UIADD3.X UR5, UPT, UPT, URZ, UR5, URZ, UP1, !UPT ;  /* 0x00000005ff057290 */ /* 0x000fe40008ffe4ff */
[----:B------:R-:W-:-:S04]  /*01b0*/  MOV R10, UR4 ;  /* 0x00000004000a7c02 */ /* 0x000fc80008000f00 */
[----:B------:R-:W-:-:S07]  /*01c0*/  MOV R11, UR5 ;  /* 0x00000005000b7c02 */ /* 0x000fce0008000f00 */
.L_x_8:
[----:B------:R-:W0:Y:S01]  /*01d0*/  LDC.64 R8, c[0x0][0x390] ;  /* 0x0000e400ff087b82 */ /* 0x000e220000000a00 */
[----:B------:R-:W2:Y:S04]  /*01e0*/  LDG.E R26, desc[UR10][R10.64+-0x80] ;  /* 0xffff800a0a1a7981 */ /* 0x000ea8000c1e1900 */
[----:B------:R-:W3:Y:S04]  /*01f0*/  LDG.E R19, desc[UR10][R10.64+-0x70] ;  /* 0xffff900a0a137981 */ /* 0x000ee8000c1e1900 */
[----:B------:R-:W4:Y:S04]  /*0200*/  LDG.E R27, desc[UR10][R10.64+-0x60] ;  /* 0xffffa00a0a1b7981 */ /* 0x000f28000c1e1900 */
[----:B------:R-:W5:Y:S04]  /*0210*/  LDG.E R4, desc[UR10][R10.64+-0x50] ;  /* 0xffffb00a0a047981 */ /* 0x000f68000c1e1900 */
[----:B------:R-:W5:Y:S01]  /*0220*/  LDG.E R20, desc[UR10][R10.64+-0x20] ;  /* 0xffffe00a0a147981 */ /* 0x000f62000c1e1900 */
[----:B0-----:R-:W-:-:S05]  /*0230*/  IMAD.WIDE R8, R5, 0x4, R8 ;  /* 0x0000000405087825 */ /* 0x001fca00078e0208 */
[----:B------:R-:W2:Y:S01]  /*0240*/  LDG.E R16, desc[UR10][R8.64] ;  /* 0x0000000a08107981 */ /* 0x000ea2000c1e1900 */
[----:B------:R-:W-:-:S05]  /*0250*/  IMAD.WIDE R12, R0, 0x4, R8 ;  /* 0x00000004000c7825 */ /* 0x000fca00078e0208 */
[----:B------:R-:W3:Y:S01]  /*0260*/  LDG.E R18, desc[UR10][R12.64] ;  /* 0x0000000a0c127981 */ /* 0x000ee2000c1e1900 */
[----:B------:R-:W-:-:S03]  /*0270*/  IMAD.WIDE R22, R0, 0x4, R12 ;  /* 0x0000000400167825 */ /* 0x000fc600078e020c */
[----:B------:R-:W5:Y:S01]  /*0280*/  LDG.E R9, desc[UR10][R10.64+-0x40] ;  /* 0xffffc00a0a097981 */ /* 0x000f62000c1e1900 */
[----:B------:R-:W-:-:S03]  /*0290*/  IMAD.WIDE R14, R0, 0x4, R22 ;  /* 0x00000004000e7825 */ /* 0x000fc600078e0216 */
[----:B------:R-:W4:Y:S04]  /*02a0*/  LDG.E R24, desc[UR10][R22.64] ;  /* 0x0000000a16187981 */ /* 0x000f28000c1e1900 */
[----:B------:R-:W5:Y:S01]  /*02b0*/  LDG.E R7, desc[UR10][R14.64] ;  /* 0x0000000a0e077981 */ /* 0x000f62000c1e1900 */
[----:B------:R-:W-:-:S03]  /*02c0*/  IMAD.WIDE R28, R0, 0x4, R14 ;  /* 0x00000004001c7825 */ /* 0x000fc600078e020e */
[----:B------:R-:W5:Y:S04]  /*02d0*/  LDG.E R8, desc[UR10][R10.64+-0x30] ;  /* 0xffffd00a0a087981 */ /* 0x000f68000c1e1900 */
[----:B------:R0:W5:Y:S02]  /*02e0*/  LDG.E R6, desc[UR10][R28.64] ;  /* 0x0000000a1c067981 */ /* 0x000164000c1e1900 */
[----:B0-----:R-:W-:-:S05]  /*02f0*/  IMAD.WIDE R28, R0, 0x4, R28 ;  /* 0x00000004001c7825 */ /* 0x001fca00078e021c */
[----:B------:R-:W5:Y:S01]  /*0300*/  LDG.E R21, desc[UR10][R28.64] ;  /* 0x0000000a1c157981 */ /* 0x000f62000c1e1900 */
[----:B------:R-:W-:-:S05]  /*0310*/  IMAD.WIDE R22, R0, 0x4, R28 ;  /* 0x0000000400167825 */ /* 0x000fca00078e021c */
[----:B------:R0:W5:Y:S01]  /*0320*/  LDG.E R25, desc[UR10][R22.64] ;  /* 0x0000000a16197981 */ /* 0x000162000c1e1900 */
[----:B------:R-:W-:-:S03]  /*0330*/  IMAD.WIDE R12, R0, 0x4, R22 ;  /* 0x00000004000c7825 */ /* 0x000fc600078e0216 */
[----:B------:R-:W5:Y:S01]  /*0340*/  LDG.E R29, desc[UR10][R10.64+-0x10] ;  /* 0xfffff00a0a1d7981 */ /* 0x000f62000c1e1900 */
[----:B------:R-:W-:-:S03]  /*0350*/  IMAD.WIDE R14, R0, 0x4, R12 ;  /* 0x00000004000e7825 */ /* 0x000fc600078e020c */
[----:B------:R-:W5:Y:S04]  /*0360*/  LDG.E R12, desc[UR10][R12.64] ;  /* 0x0000000a0c0c7981 */ /* 0x000f68000c1e1900 */
[----:B------:R-:W5:Y:S01]  /*0370*/  LDG.E R13, desc[UR10][R10.64+0x20] ;  /* 0x0000200a0a0d7981 */ /* 0x000f62000c1e1900 */
[----:B--2---:R-:W-:Y:S01]  /*0380*/  FFMA R26, R26, R16, R17 ;  /* 0x000000101a1a7223 */ /* 0x004fe20000000011 */
[C---:B------:R-:W-:Y:S02]  /*0390*/  IMAD.WIDE R16, R0.reuse, 0x4, R14 ;  /* 0x0000000400107825 */ /* 0x040fe400078e020e */
[----:B------:R-:W2:Y:S02]  /*03a0*/  LDG.E R14, desc[UR10][R14.64] ;  /* 0x0000000a0e0e7981 */ /* 0x000ea4000c1e1900 */
[----:B---3--:R-:W-:Y:S01]  /*03b0*/  FFMA R26, R19, R18, R26 ;  /* 0x00000012131a7223 */ /* 0x008fe2000000001a */
[----:B------:R-:W-:-:S02]  /*03c0*/  IMAD.WIDE R18, R0, 0x4, R16 ;  /* 0x0000000400127825 */ /* 0x000fc400078e0210 */
[----:B------:R-:W3:Y:S02]  /*03d0*/  LDG.E R16, desc[UR10][R16.64] ;  /* 0x0000000a10107981 */ /* 0x000ee4000c1e1900 */
[----:B0-----:R-:W-:-:S04]  /*03e0*/  IMAD.WIDE R22, R0, 0x4, R18 ;  /* 0x0000000400167825 */ /* 0x001fc800078e0212 */
[----:B----4-:R-:W-:Y:S01]  /*03f0*/  FFMA R27, R27, R24, R26 ;  /* 0x000000181b1b7223 */ /* 0x010fe2000000001a */
[----:B------:R-:W4:Y:S04]  /*0400*/  LDG.E R18, desc[UR10][R18.64] ;  /* 0x0000000a12127981 */ /* 0x000f28000c1e1900 */
[----:B------:R-:W2:Y:S01]  /*0410*/  LDG.E R24, desc[UR10][R10.64] ;  /* 0x0000000a0a187981 */ /* 0x000ea2000c1e1900 */
[----:B-----5:R-:W-:Y:S01]  /*0420*/  FFMA R28, R4, R7, R27 ;  /* 0x00000007041c7223 */ /* 0x020fe2000000001b */
[C---:B------:R-:W-:Y:S02]  /*0430*/  IMAD.WIDE R26, R0.reuse, 0x4, R22 ;  /* 0x00000004001a7825 */ /* 0x040fe400078e0216 */
[----:B------:R-:W3:Y:S02]  /*0440*/  LDG.E R4, desc[UR10][R10.64+0x10] ;  /* 0x0000100a0a047981 */ /* 0x000ee4000c1e1900 */
[----:B------:R-:W-:Y:S01]  /*0450*/  FFMA R9, R9, R6, R28 ;  /* 0x0000000609097223 */ /* 0x000fe2000000001c */
[----:B------:R-:W-:Y:S01]  /*0460*/  IMAD.WIDE R6, R0, 0x4, R26 ;  /* 0x0000000400067825 */ /* 0x000fe200078e021a */
[----:B------:R-:W5:Y:S04]  /*0470*/  LDG.E R22, desc[UR10][R22.64] ;  /* 0x0000000a16167981 */ /* 0x000f68000c1e1900 */
[----:B------:R-:W5:Y:S04]  /*0480*/  LDG.E R15, desc[UR10][R10.64+0x30] ;  /* 0x0000300a0a0f7981 */ /* 0x000f68000c1e1900 */
[----:B------:R-:W5:Y:S04]  /*0490*/  LDG.E R26, desc[UR10][R26.64] ;  /* 0x0000000a1a1a7981 */ /* 0x000f68000c1e1900 */
[----:B------:R-:W5:Y:S01]  /*04a0*/  LDG.E R17, desc[UR10][R10.64+0x40] ;  /* 0x0000400a0a117981 */ /* 0x000f62000c1e1900 */
[----:B------:R-:W-:Y:S01]  /*04b0*/  FFMA R21, R8, R21, R9 ;  /* 0x0000001508157223 */ /* 0x000fe20000000009 */
[----:B------:R-:W-:-:S02]  /*04c0*/  IMAD.WIDE R8, R0, 0x4, R6 ;  /* 0x0000000400087825 */ /* 0x000fc400078e0206 */
[----:B------:R0:W5:Y:S04]  /*04d0*/  LDG.E R6, desc[UR10][R6.64] ;  /* 0x0000000a06067981 */ /* 0x000168000c1e1900 */
[----:B------:R-:W5:Y:S04]  /*04e0*/  LDG.E R23, desc[UR10][R10.64+0x50] ;  /* 0x0000500a0a177981 */ /* 0x000f68000c1e1900 */
[----:B------:R-:W5:Y:S01]  /*04f0*/  LDG.E R19, desc[UR10][R8.64] ;  /* 0x0000000a08137981 */ /* 0x000f62000c1e1900 */
[----:B0-----:R-:W-:Y:S01]  /*0500*/  FFMA R7, R20, R25, R21 ;  /* 0x0000001914077223 */ /* 0x001fe20000000015 */
[----:B------:R-:W-:-:S02]  /*0510*/  IMAD.WIDE R20, R0, 0x4, R8 ;  /* 0x0000000400147825 */ /* 0x000fc400078e0208 */
[----:B------:R-:W5:Y:S04]  /*0520*/  LDG.E R28, desc[UR10][R10.64+0x60] ;  /* 0x0000600a0a1c7981 */ /* 0x000f68000c1e1900 */
[----:B------:R0:W5:Y:S04]  /*0530*/  LDG.E R25, desc[UR10][R10.64+0x70] ;  /* 0x0000700a0a197981 */ /* 0x000168000c1e1900 */
[----:B------:R-:W5:Y:S01]  /*0540*/  LDG.E R20, desc[UR10][R20.64] ;  /* 0x0000000a14147981 */ /* 0x000f62000c1e1900 */
[----:B------:R-:W-:Y:S01]  /*0550*/  FFMA R29, R29, R12, R7 ;  /* 0x0000000c1d1d7223 */ /* 0x000fe20000000007 */
[----:B------:R-:W-:-:S04]  /*0560*/  UIADD3 UR9, UPT, UPT, UR9, 0x10, URZ ;  /* 0x0000001009097890 */ /* 0x000fc8000fffe0ff */
[----:B------:R-:W-:Y:S01]  /*0570*/  UISETP.NE.AND UP1, UPT, UR9, URZ, UPT ;  /* 0x000000ff0900728c */ /* 0x000fe2000bf25270 */
[----:B0-----:R-:W-:Y:S02]  /*0580*/  IADD3 R10, P0, PT, R10, 0x100, RZ ;  /* 0x000001000a0a7810 */ /* 0x001fe40007f1e0ff */
[----:B------:R-:W-:Y:S02]  /*0590*/  LEA R5, R0, R5, 0x4 ;  /* 0x0000000500057211 */ /* 0x000fe400078e20ff */
[----:B------:R-:W-:Y:S01]  /*05a0*/  IADD3.X R11, PT, PT, RZ, R11, RZ, P0, !PT ;  /* 0x0000000bff0b7210 */ /* 0x000fe200007fe4ff */
[----:B--2---:R-:W-:-:S04]  /*05b0*/  FFMA R29, R24, R14, R29 ;  /* 0x0000000e181d7223 */ /* 0x004fc8000000001d */
[----:B---3--:R-:W-:-:S04]  /*05c0*/  FFMA R4, R4, R16, R29 ;  /* 0x0000001004047223 */ /* 0x008fc8000000001d */
[----:B----4-:R-:W-:-:S04]  /*05d0*/  FFMA R4, R13, R18, R4 ;  /* 0x000000120d047223 */ /* 0x010fc80000000004 */
[----:B-----5:R-:W-:-:S04]  /*05e0*/  FFMA R4, R15, R22, R4 ;  /* 0x000000160f047223 */ /* 0x020fc80000000004 */
[----:B------:R-:W-:-:S04]  /*05f0*/  FFMA R4, R17, R26, R4 ;  /* 0x0000001a11047223 */ /* 0x000fc80000000004 */
[----:B------:R-:W-:-:S04]  /*0600*/  FFMA R23, R23, R6, R4 ;  /* 0x0000000617177223 */ /* 0x000fc80000000004 */
[----:B------:R-:W-:-:S04]  /*0610*/  FFMA R28, R28, R19, R23 ;  /* 0x000000131c1c7223 */ /* 0x000fc80000000017 */
[----:B------:R-:W-:Y:S01]  /*0620*/  FFMA R17, R25, R20, R28 ;  /* 0x0000001419117223 */ /* 0x000fe2000000001c */
[----:B------:R-:W-:Y:S06]  /*0630*/  BRA.U UP1, `(.L_x_8) ;  /* 0xfffffff901e47547 */ /* 0x000fec000b83ffff */
.L_x_7:
[----:B------:R-:W-:Y:S05]  /*0640*/  BRA.U !UP0, `(.L_x_6) ;  /* 0x0000000508547547 */ /* 0x000fea000b800000 */
[----:B------:R-:W-:Y:S02]  /*0650*/  UISETP.GE.U32.AND UP0, UPT, UR7, 0x8, UPT ;  /* 0x000000080700788c */ /* 0x000fe4000bf06070 */
[----:B------:R-:W-:-:S04]  /*0660*/  ULOP3.LUT UR5, UR6, 0x7, URZ, 0xc0, !UPT ;  /* 0x0000000706057892 */ /* 0x000fc8000f8ec0ff */
[----:B------:R-:W-:-:S03]  /*0670*/  UISETP.NE.AND UP1, UPT, UR5, URZ, UPT ;  /* 0x000000ff0500728c */ /* 0x000fc6000bf25270 */
[----:B------:R-:W-:Y:S08]  /*0680*/  BRA.U !UP0, `(.L_x_9) ;  /* 0x0000000108947547 */ /* 0x000ff0000b800000 */
[----:B------:R-:W0:Y:S01]  /*0690*/  LDC.64 R12, c[0x0][0x390] ;  /* 0x0000e400ff0c7b82 */ /* 0x000e220000000a00 */
[----:B------:R-:W-:-:S07]  /*06a0*/  IMAD R7, R2, R0, R3 ;  /* 0x0000000002077224 */ /* 0x000fce00078e0203 */
[----:B------:R-:W1:Y:S01]  /*06b0*/  LDC.64 R4, c[0x0][0x388] ;  /* 0x0000e200ff047b82 */ /* 0x000e620000000a00 */
[----:B0-----:R-:W-:-:S05]  /*06c0*/  IMAD.WIDE R12, R7, 0x4, R12 ;  /* 0x00000004070c7825 */ /* 0x001fca00078e020c */
[----:B------:R0:W2:Y:S01]  /*06d0*/  LDG.E R16, desc[UR10][R12.64] ;  /* 0x0000000a0c107981 */ /* 0x0000a2000c1e1900 */
[----:B------:R-:W-:-:S04]  /*06e0*/  IMAD.WIDE R14, R0, 0x4, R12 ;  /* 0x00000004000e7825 */ /* 0x000fc800078e020c */
[----:B-1----:R-:W-:Y:S01]  /*06f0*/  IMAD.WIDE.U32 R4, R2, 0x10, R4 ;  /* 0x0000001002047825 */ /* 0x002fe200078e0004 */
[----:B------:R1:W3:Y:S03]  /*0700*/  LDG.E R20, desc[UR10][R14.64] ;  /* 0x0000000a0e147981 */ /* 0x0002e6000c1e1900 */
[C---:B------:R-:W-:Y:S01]  /*0710*/  IMAD.WIDE R22, R0.reuse, 0x4, R14 ;  /* 0x0000000400167825 */ /* 0x040fe200078e020e */
[----:B------:R-:W2:Y:S04]  /*0720*/  LDG.E R18, desc[UR10][R4.64+0xc] ;  /* 0x00000c0a04127981 */ /* 0x000ea8000c1e1900 */
[----:B------:R-:W3:Y:S01]  /*0730*/  LDG.E R19, desc[UR10][R4.64+0x1c] ;  /* 0x00001c0a04137981 */ /* 0x000ee2000c1e1900 */
[----:B------:R-:W-:-:S03]  /*0740*/  IMAD.WIDE R8, R0, 0x4, R22 ;  /* 0x0000000400087825 */ /* 0x000fc600078e0216 */
[----:B------:R-:W4:Y:S01]  /*0750*/  LDG.E R22, desc[UR10][R22.64] ;  /* 0x0000000a16167981 */ /* 0x000f22000c1e1900 */
[----:B------:R-:W-:-:S03]  /*0760*/  IMAD.WIDE R10, R0, 0x4, R8 ;  /* 0x00000004000a7825 */ /* 0x000fc600078e0208 */
[----:B------:R-:W4:Y:S04]  /*0770*/  LDG.E R21, desc[UR10][R4.64+0x2c] ;  /* 0x00002c0a04157981 */ /* 0x000f28000c1e1900 */
[----:B------:R-:W5:Y:S01]  /*0780*/  LDG.E R9, desc[UR10][R8.64] ;  /* 0x0000000a08097981 */ /* 0x000f62000c1e1900 */
[----:B------:R-:W-:-:S03]  /*0790*/  IMAD.WIDE R6, R0, 0x4, R10 ;  /* 0x0000000400067825 */ /* 0x000fc600078e020a */
[----:B------:R-:W5:Y:S01]  /*07a0*/  LDG.E R24, desc[UR10][R4.64+0x3c] ;  /* 0x00003c0a04187981 */ /* 0x000f62000c1e1900 */
[----:B0-----:R-:W-:-:S03]  /*07b0*/  IMAD.WIDE R12, R0, 0x4, R6 ;  /* 0x00000004000c7825 */ /* 0x001fc600078e0206 */
[----:B------:R-:W5:Y:S04]  /*07c0*/  LDG.E R10, desc[UR10][R10.64] ;  /* 0x0000000a0a0a7981 */ /* 0x000f68000c1e1900 */
[----:B------:R-:W5:Y:S01]  /*07d0*/  LDG.E R25, desc[UR10][R4.64+0x4c] ;  /* 0x00004c0a04197981 */ /* 0x000f62000c1e1900 */
[----:B-1----:R-:W-:-:S03]  /*07e0*/  IMAD.WIDE R14, R0, 0x4, R12 ;  /* 0x00000004000e7825 */ /* 0x002fc600078e020c */
[----:B------:R-:W5:Y:S04]  /*07f0*/  LDG.E R7, desc[UR10][R6.64] ;  /* 0x0000000a06077981 */ /* 0x000f68000c1e1900 */
[----:B------:R-:W5:Y:S04]  /*0800*/  LDG.E R26, desc[UR10][R4.64+0x5c] ;  /* 0x00005c0a041a7981 */ /* 0x000f68000c1e1900 */
[----:B------:R-:W5:Y:S04]  /*0810*/  LDG.E R12, desc[UR10][R12.64] ;  /* 0x0000000a0c0c7981 */ /* 0x000f68000c1e1900 */
[----:B------:R-:W5:Y:S04]  /*0820*/  LDG.E R23, desc[UR10][R4.64+0x6c] ;  /* 0x00006c0a04177981 */ /* 0x000f68000c1e1900 */
[----:B------:R-:W5:Y:S04]  /*0830*/  LDG.E R14, desc[UR10][R14.64] ;  /* 0x0000000a0e0e7981 */ /* 0x000f68000c1e1900 */
[----:B------:R-:W5:Y:S01]  /*0840*/  LDG.E R8, desc[UR10][R4.64+0x7c] ;  /* 0x00007c0a04087981 */ /* 0x000f62000c1e1900 */
[----:B------:R-:W-:Y:S01]  /*0850*/  IADD3 R2, PT, PT, R2, 0x8, RZ ;  /* 0x0000000802027810 */ /* 0x000fe20007ffe0ff */
[----:B--2---:R-:W-:-:S04]  /*0860*/  FFMA R16, R18, R16, R17 ;  /* 0x0000001012107223 */ /* 0x004fc80000000011 */
[----:B---3--:R-:W-:-:S04]  /*0870*/  FFMA R16, R19, R20, R16 ;  /* 0x0000001413107223 */ /* 0x008fc80000000010 */
[----:B----4-:R-:W-:-:S04]  /*0880*/  FFMA R21, R21, R22, R16 ;  /* 0x0000001615157223 */ /* 0x010fc80000000010 */
[----:B-----5:R-:W-:-:S04]  /*0890*/  FFMA R24, R24, R9, R21 ;  /* 0x0000000918187223 */ /* 0x020fc80000000015 */
[----:B------:R-:W-:-:S04]  /*08a0*/  FFMA R25, R25, R10, R24 ;  /* 0x0000000a19197223 */ /* 0x000fc80000000018 */
[----:B------:R-:W-:-:S04]  /*08b0*/  FFMA R26, R26, R7, R25 ;  /* 0x000000071a1a7223 */ /* 0x000fc80000000019 */
[----:B------:R-:W-:-:S04]  /*08c0*/  FFMA R23, R23, R12, R26 ;  /* 0x0000000c17177223 */ /* 0x000fc8000000001a */
[----:B------:R-:W-:-:S07]  /*08d0*/  FFMA R17, R8, R14, R23 ;  /* 0x0000000e08117223 */ /* 0x000fce0000000017 */
.L_x_9:
        /* <DEDUP_REMOVED lines=8> */
[----:B0-----:R-:W-:-:S04]  /*0960*/  IMAD.WIDE R6, R9, 0x4, R6 ;  /* 0x0000000409067825 */ /* 0x001fc800078e0206 */
[----:B------:R-:W-:Y:S02]  /*0970*/  IMAD.WIDE R8, R0, 0x4, R6 ;  /* 0x0000000400087825 */ /* 0x000fe400078e0206 */
[----:B------:R-:W2:Y:S02]  /*0980*/  LDG.E R6, desc[UR10][R6.64] ;  /* 0x0000000a06067981 */ /* 0x000ea4000c1e1900 */
[----:B-1----:R-:W-:-:S04]  /*0990*/  IMAD.WIDE.U32 R4, R2, 0x10, R4 ;  /* 0x0000001002047825 */ /* 0x002fc800078e0004 */
[C---:B------:R-:W-:Y:S01]  /*09a0*/  IMAD.WIDE R10, R0.reuse, 0x4, R8 ;  /* 0x00000004000a7825 */ /* 0x040fe200078e0208 */
[----:B------:R-:W2:Y:S04]  /*09b0*/  LDG.E R14, desc[UR10][R4.64+0xc] ;  /* 0x00000c0a040e7981 */ /* 0x000ea8000c1e1900 */
[----:B------:R-:W3:Y:S01]  /*09c0*/  LDG.E R8, desc[UR10][R8.64] ;  /* 0x0000000a08087981 */ /* 0x000ee2000c1e1900 */
[----:B------:R-:W-:-:S03]  /*09d0*/  IMAD.WIDE R12, R0, 0x4, R10 ;  /* 0x00000004000c7825 */ /* 0x000fc600078e020a */
[----:B------:R-:W3:Y:S04]  /*09e0*/  LDG.E R15, desc[UR10][R4.64+0x1c] ;  /* 0x00001c0a040f7981 */ /* 0x000ee8000c1e1900 */
[----:B------:R-:W4:Y:S04]  /*09f0*/  LDG.E R10, desc[UR10][R10.64] ;  /* 0x0000000a0a0a7981 */ /* 0x000f28000c1e1900 */
[----:B------:R-:W4:Y:S04]  /*0a00*/  LDG.E R19, desc[UR10][R4.64+0x2c] ;  /* 0x00002c0a04137981 */ /* 0x000f28000c1e1900 */
[----:B------:R-:W5:Y:S04]  /*0a10*/  LDG.E R12, desc[UR10][R12.64] ;  /* 0x0000000a0c0c7981 */ /* 0x000f68000c1e1900 */
[----:B------:R-:W5:Y:S01]  /*0a20*/  LDG.E R21, desc[UR10][R4.64+0x3c] ;  /* 0x00003c0a04157981 */ /* 0x000f62000c1e1900 */
[----:B------:R-:W-:Y:S01]  /*0a30*/  IADD3 R2, PT, PT, R2, 0x4, RZ ;  /* 0x0000000402027810 */ /* 0x000fe20007ffe0ff */
[----:B--2---:R-:W-:-:S04]  /*0a40*/  FFMA R14, R14, R6, R17 ;  /* 0x000000060e0e7223 */ /* 0x004fc80000000011 */
[----:B---3--:R-:W-:-:S04]  /*0a50*/  FFMA R14, R15, R8, R14 ;  /* 0x000000080f0e7223 */ /* 0x008fc8000000000e */
[----:B----4-:R-:W-:-:S04]  /*0a60*/  FFMA R14, R19, R10, R14 ;  /* 0x0000000a130e7223 */ /* 0x010fc8000000000e */
[----:B-----5:R-:W-:-:S07]  /*0a70*/  FFMA R17, R21, R12, R14 ;  /* 0x0000000c15117223 */ /* 0x020fce000000000e */
.L_x_10:
[----:B------:R-:W-:Y:S05]  /*0a80*/  BRA.U !UP1, `(.L_x_6) ;  /* 0x0000000109447547 */ /* 0x000fea000b800000 */
[----:B------:R-:W0:Y:S01]  /*0a90*/  LDC.64 R4, c[0x0][0x388] ;  /* 0x0000e200ff047b82 */ /* 0x000e220000000a00 */
[----:B------:R-:W-:Y:S01]  /*0aa0*/  IMAD R11, R2, R0, R3 ;  /* 0x00000000020b7224 */ /* 0x000fe200078e0203 */
[----:B------:R-:W-:-:S06]  /*0ab0*/  UIADD3 UR4, UPT, UPT, -UR4, URZ, URZ ;  /* 0x000000ff04047290 */ /* 0x000fcc000fffe1ff */
[----:B------:R-:W1:Y:S01]  /*0ac0*/  LDC.64 R8, c[0x0][0x390] ;  /* 0x0000e400ff087b82 */ /* 0x000e620000000a00 */
[----:B0-----:R-:W-:-:S03]  /*0ad0*/  IMAD.WIDE.U32 R4, R2, 0x10, R4 ;  /* 0x0000001002047825 */ /* 0x001fc600078e0004 */
[----:B------:R-:W-:-:S04]  /*0ae0*/  IADD3 R6, P0, PT, R4, 0xc, RZ ;  /* 0x0000000c04067810 */ /* 0x000fc80007f1e0ff */
[----:B------:R-:W-:-:S09]  /*0af0*/  IADD3.X R7, PT, PT, RZ, R5, RZ, P0, !PT ;  /* 0x00000005ff077210 */ /* 0x000fd200007fe4ff */
.L_x_11:
[C---:B-1----:R-:W-:Y:S01]  /*0b00*/  IMAD.WIDE R4, R11.reuse, 0x4, R8 ;  /* 0x000000040b047825 */ /* 0x042fe200078e0208 */
[----:B------:R0:W2:Y:S05]  /*0b10*/  LDG.E R2, desc[UR10][R6.64] ;  /* 0x0000000a06027981 */ /* 0x0000aa000c1e1900 */
[----:B------:R-:W2:Y:S01]  /*0b20*/  LDG.E R4, desc[UR10][R4.64] ;  /* 0x0000000a04047981 */ /* 0x000ea2000c1e1900 */
[----:B------:R-:W-:Y:S01]  /*0b30*/  UIADD3 UR4, UPT, UPT, UR4, 0x1, URZ ;  /* 0x0000000104047890 */ /* 0x000fe2000fffe0ff */
[----:B------:R-:W-:-:S03]  /*0b40*/  IADD3 R11, PT, PT, R11, R0, RZ ;  /* 0x000000000b0b7210 */ /* 0x000fc60007ffe0ff */
[----:B------:R-:W-:Y:S01]  /*0b50*/  UISETP.NE.AND UP0, UPT, UR4, URZ, UPT ;  /* 0x000000ff0400728c */ /* 0x000fe2000bf05270 */
[----:B0-----:R-:W-:-:S04]  /*0b60*/  IADD3 R6, P0, PT, R6, 0x10, RZ ;  /* 0x0000001006067810 */ /* 0x001fc80007f1e0ff */
[----:B------:R-:W-:Y:S01]  /*0b70*/  IADD3.X R7, PT, PT, RZ, R7, RZ, P0, !PT ;  /* 0x00000007ff077210 */ /* 0x000fe200007fe4ff */
[----:B--2---:R-:W-:-:S03]  /*0b80*/  FFMA R17, R2, R4, R17 ;  /* 0x0000000402117223 */ /* 0x004fc60000000011 */
[----:B------:R-:W-:Y:S05]  /*0b90*/  BRA.U UP0, `(.L_x_11) ;  /* 0xfffffffd00d87547 */ /* 0x000fea000b83ffff */
.L_x_6:
[----:B------:R-:W0:Y:S02]  /*0ba0*/  LDC.64 R4, c[0x0][0x380] ;  /* 0x0000e000ff047b82 */ /* 0x000e240000000a00 */
[----:B0-----:R-:W-:-:S05]  /*0bb0*/  IMAD.WIDE R4, R3, 0x10, R4 ;  /* 0x0000001003047825 */ /* 0x001fca00078e0204 */
[----:B------:R-:W2:Y:S01]  /*0bc0*/  LDG.E R0, desc[UR10][R4.64+0x4] ;  /* 0x0000040a04007981 */ /* 0x000ea2000c1e1900 */
[----:B------:R-:W-:Y:S01]  /*0bd0*/  BSSY.RECONVERGENT B0, `(.L_x_12) ;  /* 0x0000027000007945 */ /* 0x000fe20003800200 */
[----:B------:R-:W-:Y:S02]  /*0be0*/  MOV R2, 0x3f800000 ;  /* 0x3f80000000027802 */ /* 0x000fe40000000f00 */
[----:B--2---:R-:W-:-:S13]  /*0bf0*/  FSETP.NEU.AND P0, PT, R0, RZ, PT ;  /* 0x000000ff0000720b */ /* 0x004fda0003f0d000 */
[----:B------:R-:W-:Y:S05]  /*0c00*/  @!P0 BRA `(.L_x_13) ;  /* 0x00000000008c8947 */ /* 0x000fea0003800000 */
[----:B------:R-:W-:Y:S01]  /*0c10*/  HFMA2 R3, -RZ, RZ, 0.193115234375, 2.9140625 ;  /* 0x322e41d4ff037431 */ /* 0x000fe200000001ff */
[----:B------:R-:W-:Y:S01]  /*0c20*/  MOV R2, 0x3fb8aa3b ;  /* 0x3fb8aa3b00027802 */ /* 0x000fe20000000f00 */
[----:B------:R-:W-:Y:S01]  /*0c30*/  HFMA2 R7, -RZ, RZ, 1.6513671875, -917 ;  /* 0x3e9be32aff077431 */ /* 0x000fe200000001ff */
[----:B------:R-:W-:-:S03]  /*0c40*/  FSETP.NAN.AND P2, PT, |R0|, |R0|, PT ;  /* 0x400000000000720b */ /* 0x000fc60003f48200 */
[----:B------:R-:W-:-:S04]  /*0c50*/  FFMA R2, R3, R2, 5.7566175826195831178e-08 ;  /* 0x33773eae03027423 */ /* 0x000fc80000000002 */
[----:B------:R-:W-:-:S04]  /*0c60*/  FFMA R2, R7, 1.9251366722983220825e-08, R2 ;  /* 0x32a55e3407027823 */ /* 0x000fc80000000002 */
[----:B------:R-:W-:-:S04]  /*0c70*/  FFMA R2, R3, 0.033907372504472732544, R2 ;  /* 0x3d0ae27503027823 */ /* 0x000fc80000000002 */
[----:B------:R-:W-:-:S04]  /*0c80*/  FFMA R2, R7, 0.011302457191050052643, R2 ;  /* 0x3c392df107027823 */ /* 0x000fc80000000002 */
[----:B------:R-:W-:-:S04]  /*0c90*/  FADD R3, R2, 1.439253687858581543 ;  /* 0x3fb8397702037421 */ /* 0x000fc80000000000 */
[----:B------:R-:W-:Y:S01]  /*0ca0*/  FMUL R7, R0, -R3 ;  /* 0x8000000300077220 */ /* 0x000fe20000400000 */
[----:B------:R-:W-:-:S03]  /*0cb0*/  FADD R9, R3, -1.439253687858581543 ;  /* 0xbfb8397703097421 */ /* 0x000fc60000000000 */
[----:B------:R-:W0:Y:S01]  /*0cc0*/  FRND R6, R7 ;  /* 0x0000000700067307 */ /* 0x000e220000201000 */
[----:B------:R-:W-:Y:S01]  /*0cd0*/  FADD R2, R2, -R9 ;  /* 0x8000000902027221 */ /* 0x000fe20000000000 */
[C---:B------:R-:W-:Y:S01]  /*0ce0*/  FFMA R3, -R0.reuse, R3, -R7 ;  /* 0x0000000300037223 */ /* 0x040fe20000000907 */
[----:B------:R-:W-:Y:S02]  /*0cf0*/  MOV R9, 0x391fcb8e ;  /* 0x391fcb8e00097802 */ /* 0x000fe40000000f00 */
[C---:B------:R-:W-:Y:S01]  /*0d00*/  FSETP.GT.AND P0, PT, |R7|.reuse, 152, PT ;  /* 0x431800000700780b */ /* 0x040fe20003f04200 */
[----:B------:R-:W-:Y:S02]  /*0d10*/  FFMA R3, -R0, R2, R3 ;  /* 0x0000000200037223 */ /* 0x000fe40000000103 */
[----:B------:R-:W1:Y:S01]  /*0d20*/  F2I.NTZ R8, R7 ;  /* 0x0000000700087305 */ /* 0x000e620000203100 */
[----:B0-----:R-:W-:Y:S01]  /*0d30*/  FADD R2, R7, -R6 ;  /* 0x8000000607027221 */ /* 0x001fe20000000000 */
[----:B------:R-:W-:-:S03]  /*0d40*/  FSETP.GT.AND P1, PT, R6, RZ, PT ;  /* 0x000000ff0600720b */ /* 0x000fc60003f24000 */
[----:B------:R-:W-:-:S04]  /*0d50*/  FADD R2, R2, R3 ;  /* 0x0000000302027221 */ /* 0x000fc80000000000 */
[----:B------:R-:W-:-:S04]  /*0d60*/  FFMA R3, R2, R9, 0.0013391353422775864601 ;  /* 0x3aaf85ed02037423 */ /* 0x000fc80000000009 */
[----:B------:R-:W-:-:S04]  /*0d70*/  FFMA R3, R2, R3, 0.0096188392490148544312 ;  /* 0x3c1d985602037423 */ /* 0x000fc80000000003 */
[----:B------:R-:W-:-:S04]  /*0d80*/  FFMA R3, R2, R3, 0.055503588169813156128 ;  /* 0x3d6357bb02037423 */ /* 0x000fc80000000003 */
[C---:B------:R-:W-:Y:S01]  /*0d90*/  FFMA R9, R2.reuse, R3, 0.24022644758224487305 ;  /* 0x3e75fdec02097423 */ /* 0x040fe20000000003 */
[----:B------:R-:W-:Y:S02]  /*0da0*/  SEL R3, RZ, 0x83000000, P1 ;  /* 0x83000000ff037807 */ /* 0x000fe40000800000 */
[----:B------:R-:W-:Y:S01]  /*0db0*/  FSETP.GEU.AND P1, PT, R7, RZ, PT ;  /* 0x000000ff0700720b */ /* 0x000fe20003f2e000 */
[----:B------:R-:W-:Y:S01]  /*0dc0*/  FFMA R9, R2, R9, 0.69314718246459960938 ;  /* 0x3f31721802097423 */ /* 0x000fe20000000009 */
[----:B------:R-:W-:Y:S02]  /*0dd0*/  IADD3 R6, PT, PT, R3, 0x7f000000, RZ ;  /* 0x7f00000003067810 */ /* 0x000fe40007ffe0ff */
[----:B-1----:R-:W-:Y:S01]  /*0de0*/  LEA R8, R8, -R3, 0x17 ;  /* 0x8000000308087211 */ /* 0x002fe200078eb8ff */
[----:B------:R-:W-:Y:S01]  /*0df0*/  FFMA R9, R2, R9, 1 ;  /* 0x3f80000002097423 */ /* 0x000fe20000000009 */
[----:B------:R-:W-:-:S03]  /*0e00*/  FSEL R2, RZ, +INF , !P1 ;  /* 0x7f800000ff027808 */ /* 0x000fc60004800000 */
[----:B------:R-:W-:-:S04]  /*0e10*/  FMUL R9, R6, R9 ;  /* 0x0000000906097220 */ /* 0x000fc80000400000 */
[----:B------:R-:W-:Y:S01]  /*0e20*/  @!P0 FMUL R2, R8, R9 ;  /* 0x0000000908028220 */ /* 0x000fe20000400000 */
[----:B------:R-:W-:-:S07]  /*0e30*/  @P2 FADD R2, -R0, 2.7182817459106445312 ;  /* 0x402df85400022421 */ /* 0x000fce0000000100 */
.L_x_13:
[----:B------:R-:W-:Y:S05]  /*0e40*/  BSYNC.RECONVERGENT B0 ;  /* 0x0000000000007941 */ /* 0x000fea0003800200 */
.L_x_12:
[----:B------:R-:W-:Y:S01]  /*0e50*/  FADD R7, R2, 1 ;  /* 0x3f80000002077421 */ /* 0x000fe20000000000 */
[----:B------:R-:W-:Y:S04]  /*0e60*/  BSSY.RECONVERGENT B0, `(.L_x_14) ;  /* 0x000000d000007945 */ /* 0x000fe80003800200 */
[----:B------:R-:W-:-:S04]  /*0e70*/  IADD3 R0, PT, PT, R7, 0x1800000, RZ ;  /* 0x0180000007007810 */ /* 0x000fc80007ffe0ff */
[----:B------:R-:W-:-:S04]  /*0e80*/  LOP3.LUT R0, R0, 0x7f800000, RZ, 0xc0, !PT ;  /* 0x7f80000000007812 */ /* 0x000fc800078ec0ff */
[----:B------:R-:W-:-:S13]  /*0e90*/  ISETP.GT.U32.AND P0, PT, R0, 0x1ffffff, PT ;  /* 0x01ffffff0000780c */ /* 0x000fda0003f04070 */
[----:B------:R-:W-:Y:S05]  /*0ea0*/  @P0 BRA `(.L_x_15) ;  /* 0x0000000000100947 */ /* 0x000fea0003800000 */
[----:B------:R-:W-:-:S07]  /*0eb0*/  MOV R6, 0xed0 ;  /* 0x00000ed000067802 */ /* 0x000fce0000000f00 */
[----:B------:R-:W-:Y:S05]  /*0ec0*/  CALL.REL.NOINC `($__internal_0_$__cuda_sm20_rcp_rn_f32_slowpath) ;  /* 0x0000000000307944 */ /* 0x000fea0003c00000 */
[----:B------:R-:W-:Y:S01]  /*0ed0*/  MOV R0, R3 ;  /* 0x0000000300007202 */ /* 0x000fe20000000f00 */
[----:B------:R-:W-:Y:S06]  /*0ee0*/  BRA `(.L_x_16) ;  /* 0x0000000000107947 */ /* 0x000fec0003800000 */
.L_x_15:
[----:B------:R-:W0:Y:S02]  /*0ef0*/  MUFU.RCP R0, R7 ;  /* 0x0000000700007308 */ /* 0x000e240000001000 */
[----:B0-----:R-:W-:-:S04]  /*0f00*/  FFMA R2, R7, R0, -1 ;  /* 0xbf80000007027423 */ /* 0x001fc80000000000 */
[----:B------:R-:W-:-:S04]  /*0f10*/  FADD.FTZ R3, -R2, -RZ ;  /* 0x800000ff02037221 */ /* 0x000fc80000010100 */
[----:B------:R-:W-:-:S07]  /*0f20*/  FFMA R0, R0, R3, R0 ;  /* 0x0000000300007223 */ /* 0x000fce0000000000 */
.L_x_16:
[----:B------:R-:W-:Y:S05]  /*0f30*/  BSYNC.RECONVERGENT B0 ;  /* 0x0000000000007941 */ /* 0x000fea0003800200 */
.L_x_14:
[----:B------:R-:W-:-:S04]  /*0f40*/  FADD R3, -R0, 1 ;  /* 0x3f80000000037421 */ /* 0x000fc80000000100 */
[----:B------:R-:W-:-:S04]  /*0f50*/  FMUL R0, R3, R0 ;  /* 0x0000000003007220 */ /* 0x000fc80000400000 */
[----:B------:R-:W-:-:S05]  /*0f60*/  FMUL R17, R0, R17 ;  /* 0x0000001100117220 */ /* 0x000fca0000400000 */
[----:B------:R-:W-:Y:S01]  /*0f70*/  STG.E desc[UR10][R4.64+0xc], R17 ;  /* 0x00000c1104007986 */ /* 0x000fe2000c10190a */
[----:B------:R-:W-:Y:S05]  /*0f80*/  EXIT ;  /* 0x000000000000794d */ /* 0x000fea0003800000 */
        .weak           $__internal_0_$__cuda_sm20_rcp_rn_f32_slowpath
        .type           $__internal_0_$__cuda_sm20_rcp_rn_f32_slowpath,@function
        .size           $__internal_0_$__cuda_sm20_rcp_rn_f32_slowpath,(.L_x_54 - $__internal_0_$__cuda_sm20_rcp_rn_f32_slowpath)
$__internal_0_$__cuda_sm20_rcp_rn_f32_slowpath:
[----:B------:R-:W-:Y:S01]  /*0f90*/  SHF.L.U32 R0, R7, 0x1, RZ ;  /* 0x0000000107007819 */ /* 0x000fe200000006ff */
[----:B------:R-:W-:Y:S03]  /*0fa0*/  BSSY.RECONVERGENT B1, `(.L_x_17) ;  /* 0x0000031000017945 */ /* 0x000fe60003800200 */
[----:B------:R-:W-:Y:S02]  /*0fb0*/  SHF.R.U32.HI R9, RZ, 0x18, R0 ;  /* 0x00000018ff097819 */ /* 0x000fe40000011600 */
[----:B------:R-:W-:Y:S02]  /*0fc0*/  MOV R0, R7 ;  /* 0x0000000700007202 */ /* 0x000fe40000000f00 */
[----:B------:R-:W-:-:S13]  /*0fd0*/  ISETP.NE.U32.AND P0, PT, R9, RZ, PT ;  /* 0x000000ff0900720c */ /* 0x000fda0003f05070 */
[----:B------:R-:W-:Y:S05]  /*0fe0*/  @P0 BRA `(.L_x_18) ;  /* 0x0000000000280947 */ /* 0x000fea0003800000 */
[----:B------:R-:W-:-:S04]  /*0ff0*/  SHF.L.U32 R2, R0, 0x1, RZ ;  /* 0x0000000100027819 */ /* 0x000fc800000006ff */
[----:B------:R-:W-:-:S13]  /*1000*/  ISETP.NE.AND P0, PT, R2, RZ, PT ;  /* 0x000000ff0200720c */ /* 0x000fda0003f05270 */
[----:B------:R-:W-:Y:S01]  /*1010*/  @P0 FFMA R7, R0, 1.84467440737095516160e+19, RZ ;  /* 0x5f80000000070823 */ /* 0x000fe200000000ff */
[----:B------:R-:W-:Y:S08]  /*1020*/  @!P0 MUFU.RCP R3, R0 ;  /* 0x0000000000038308 */ /* 0x000ff00000001000 */
[----:B------:R-:W0:Y:S02]  /*1030*/  @P0 MUFU.RCP R2, R7 ;  /* 0x0000000700020308 */ /* 0x000e240000001000 */
[----:B0-----:R-:W-:-:S04]  /*1040*/  @P0 FFMA R8, R7, R2, -1 ;  /* 0xbf80000007080423 */ /* 0x001fc80000000002 */
[----:B------:R-:W-:-:S04]  /*1050*/  @P0 FADD.FTZ R9, -R8, -RZ ;  /* 0x800000ff08090221 */ /* 0x000fc80000010100 */
[----:B------:R-:W-:-:S04]  /*1060*/  @P0 FFMA R2, R2, R9, R2 ;  /* 0x0000000902020223 */ /* 0x000fc80000000002 */
[----:B------:R-:W-:Y:S01]  /*1070*/  @P0 FFMA R3, R2, 1.84467440737095516160e+19, RZ ;  /* 0x5f80000002030823 */ /* 0x000fe200000000ff */
[----:B------:R-:W-:Y:S06]  /*1080*/  BRA `(.L_x_19) ;  /* 0x0000000000887947 */ /* 0x000fec0003800000 */
.L_x_18:
[----:B------:R-:W-:-:S04]  /*1090*/  IADD3 R11, PT, PT, R9, -0xfd, RZ ;  /* 0xffffff03090b7810 */ /* 0x000fc80007ffe0ff */
[----:B------:R-:W-:-:S13]  /*10a0*/  ISETP.GT.U32.AND P0, PT, R11, 0x1, PT ;  /* 0x000000010b00780c */ /* 0x000fda0003f04070 */
[----:B------:R-:W-:Y:S05]  /*10b0*/  @P0 BRA `(.L_x_20) ;  /* 0x0000000000780947 */ /* 0x000fea0003800000 */
[----:B------:R-:W-:Y:S01]  /*10c0*/  LOP3.LUT R2, R0, 0x7fffff, RZ, 0xc0, !PT ;  /* 0x007fffff00027812 */ /* 0x000fe200078ec0ff */
[----:B------:R-:W-:-:S03]  /*10d0*/  HFMA2 R10, -RZ, RZ, 0, 1.78813934326171875e-07 ;  /* 0x00000003ff0a7431 */ /* 0x000fc600000001ff */
[----:B------:R-:W-:-:S04]  /*10e0*/  LOP3.LUT R2, R2, 0x3f800000, RZ, 0xfc, !PT ;  /* 0x3f80000002027812 */ /* 0x000fc800078efcff */
[----:B------:R-:W0:Y:S01]  /*10f0*/  MUFU.RCP R3, R2 ;  /* 0x0000000200037308 */ /* 0x000e220000001000 */
[----:B------:R-:W-:Y:S01]  /*1100*/  SHF.L.U32 R10, R10, R11, RZ ;  /* 0x0000000b0a0a7219 */ /* 0x000fe200000006ff */
[----:B0-----:R-:W-:-:S04]  /*1110*/  FFMA R7, R2, R3, -1 ;  /* 0xbf80000002077423 */ /* 0x001fc80000000003 */
[----:B------:R-:W-:-:S04]  /*1120*/  FADD.FTZ R8, -R7, -RZ ;  /* 0x800000ff07087221 */ /* 0x000fc80000010100 */
[CCC-:B------:R-:W-:Y:S01]  /*1130*/  FFMA.RM R7, R3.reuse, R8.reuse, R3.reuse ;  /* 0x0000000803077223 */ /* 0x1c0fe20000004003 */
[----:B------:R-:W-:-:S04]  /*1140*/  FFMA.RP R8, R3, R8, R3 ;  /* 0x0000000803087223 */ /* 0x000fc80000008003 */
[C---:B------:R-:W-:Y:S02]  /*1150*/  LOP3.LUT R3, R7.reuse, 0x7fffff, RZ, 0xc0, !PT ;  /* 0x007fffff07037812 */ /* 0x040fe400078ec0ff */
[----:B------:R-:W-:Y:S02]  /*1160*/  FSETP.NEU.FTZ.AND P0, PT, R7, R8, PT ;  /* 0x000000080700720b */ /* 0x000fe40003f1d000 */
[----:B------:R-:W-:Y:S02]  /*1170*/  LOP3.LUT R3, R3, 0x800000, RZ, 0xfc, !PT ;  /* 0x0080000003037812 */ /* 0x000fe400078efcff */
[----:B------:R-:W-:Y:S02]  /*1180*/  SEL R7, RZ, 0xffffffff, !P0 ;  /* 0xffffffffff077807 */ /* 0x000fe40004000000 */
[----:B------:R-:W-:Y:S02]  /*1190*/  LOP3.LUT R10, R10, R3, RZ, 0xc0, !PT ;  /* 0x000000030a0a7212 */ /* 0x000fe400078ec0ff */
[----:B------:R-:W-:-:S02]  /*11a0*/  IADD3 R2, PT, PT, -R7, RZ, RZ ;  /* 0x000000ff07027210 */ /* 0x000fc40007ffe1ff */
[-C--:B------:R-:W-:Y:S02]  /*11b0*/  SHF.R.U32.HI R10, RZ, R11.reuse, R10 ;  /* 0x0000000bff0a7219 */ /* 0x080fe4000001160a */
[----:B------:R-:W-:Y:S02]  /*11c0*/  LOP3.LUT P1, RZ, R2, R11, R3, 0xf8, !PT ;  /* 0x0000000b02ff7212 */ /* 0x000fe4000782f803 */
[C---:B------:R-:W-:Y:S02]  /*11d0*/  LOP3.LUT P0, RZ, R10.reuse, 0x1, RZ, 0xc0, !PT ;  /* 0x000000010aff7812 */ /* 0x040fe4000780c0ff */
[----:B------:R-:W-:-:S04]  /*11e0*/  LOP3.LUT P2, RZ, R10, 0x2, RZ, 0xc0, !PT ;  /* 0x000000020aff7812 */ /* 0x000fc8000784c0ff */
[----:B------:R-:W-:Y:S02]  /*11f0*/  PLOP3.LUT P0, PT, P0, P1, P2, 0xe0, 0x0 ;  /* 0x000000000000781c */ /* 0x000fe40000703c20 */
[----:B------:R-:W-:Y:S02]  /*1200*/  LOP3.LUT P1, RZ, R0, 0x7fffff, RZ, 0xc0, !PT ;  /* 0x007fffff00ff7812 */ /* 0x000fe4000782c0ff */
[----:B------:R-:W-:-:S04]  /*1210*/  SEL R2, RZ, 0x1, !P0 ;  /* 0x00000001ff027807 */ /* 0x000fc80004000000 */
[----:B------:R-:W-:-:S04]  /*1220*/  IADD3 R2, PT, PT, -R2, RZ, RZ ;  /* 0x000000ff02027210 */ /* 0x000fc80007ffe1ff */
[----:B------:R-:W-:Y:S02]  /*1230*/  ISETP.GE.AND P0, PT, R2, RZ, PT ;  /* 0x000000ff0200720c */ /* 0x000fe40003f06270 */
[----:B------:R-:W-:-:S04]  /*1240*/  IADD3 R2, PT, PT, R9, -0xfc, RZ ;  /* 0xffffff0409027810 */ /* 0x000fc80007ffe0ff */
[----:B------:R-:W-:-:S07]  /*1250*/  SHF.R.U32.HI R3, RZ, R2, R3 ;  /* 0x00000002ff037219 */ /* 0x000fce0000011603 */
[----:B------:R-:W-:-:S04]  /*1260*/  @!P0 IADD3 R3, PT, PT, R3, 0x1, RZ ;  /* 0x0000000103038810 */ /* 0x000fc80007ffe0ff */
[----:B------:R-:W-:-:S04]  /*1270*/  @!P1 SHF.L.U32 R3, R3, 0x1, RZ ;  /* 0x0000000103039819 */ /* 0x000fc800000006ff */
[----:B------:R-:W-:Y:S01]  /*1280*/  LOP3.LUT R3, R3, 0x80000000, R0, 0xf8, !PT ;  /* 0x8000000003037812 */ /* 0x000fe200078ef800 */
[----:B------:R-:W-:Y:S06]  /*1290*/  BRA `(.L_x_19) ;  /* 0x0000000000047947 */ /* 0x000fec0003800000 */
.L_x_20:
[----:B------:R0:W1:Y:S02]  /*12a0*/  MUFU.RCP R3, R0 ;  /* 0x0000000000037308 */ /* 0x0000640000001000 */
.L_x_19:
[----:B------:R-:W-:Y:S05]  /*12b0*/  BSYNC.RECONVERGENT B1 ;  /* 0x0000000000017941 */ /* 0x000fea0003800200 */
.L_x_17:
[----:B------:R-:W-:-:S04]  /*12c0*/  MOV R7, 0x0 ;  /* 0x0000000000077802 */ /* 0x000fc80000000f00 */
[----:B01----:R-:W-:Y:S05]  /*12d0*/  RET.REL.NODEC R6 `(_Z13computeDeltasP6NeuronS0_Pfii) ;  /* 0xffffffec06487950 */ /* 0x003fea0003c3ffff */
.L_x_21:
        /* <DEDUP_REMOVED lines=10> */
.L_x_54:


//--------------------- .text._Z19computeOutputDeltasP6NeuronPfi --------------------------
	.section	.text._Z19computeOutputDeltasP6NeuronPfi,"ax",@progbits
	.align	128
        .global         _Z19computeOutputDeltasP6NeuronPfi
        .type           _Z19computeOutputDeltasP6NeuronPfi,@function
        .size           _Z19computeOutputDeltasP6NeuronPfi,(.L_x_55 - _Z19computeOutputDeltasP6NeuronPfi)
        .other          _Z19computeOutputDeltasP6NeuronPfi,@"STO_CUDA_ENTRY STV_DEFAULT"
_Z19computeOutputDeltasP6NeuronPfi:
.text._Z19computeOutputDeltasP6NeuronPfi:
        /* <DEDUP_REMOVED lines=10> */
[----:B------:R-:W2:Y:S01]  /*00a0*/  LDC.64 R2, c[0x0][0x388] ;  /* 0x0000e200ff027b82 */ /* 0x000ea20000000a00 */
[----:B0-----:R-:W-:-:S05]  /*00b0*/  IMAD.WIDE R4, R7, 0x10, R4 ;  /* 0x0000001007047825 */ /* 0x001fca00078e0204 */
[----:B-1----:R-:W3:Y:S01]  /*00c0*/  LDG.E R0, desc[UR4][R4.64+0x4] ;  /* 0x0000040404007981 */ /* 0x002ee2000c1e1900 */
[----:B--2---:R-:W-:-:S06]  /*00d0*/  IMAD.WIDE R2, R7, 0x4, R2 ;  /* 0x0000000407027825 */ /* 0x004fcc00078e0202 */
[----:B------:R0:W5:Y:S01]  /*00e0*/  LDG.E R3, desc[UR4][R2.64] ;  /* 0x0000000402037981 */ /* 0x000162000c1e1900 */
[----:B------:R-:W-:Y:S01]  /*00f0*/  BSSY.RECONVERGENT B0, `(.L_x_22) ;  /* 0x0000027000007945 */ /* 0x000fe20003800200 */
[----:B------:R-:W-:Y:S01]  /*0100*/  HFMA2 R6, -RZ, RZ, 1.875, 0 ;  /* 0x3f800000ff067431 */ /* 0x000fe200000001ff */
[----:B---3--:R-:W-:-:S13]  /*0110*/  FSETP.NEU.AND P0, PT, R0, RZ, PT ;  /* 0x000000ff0000720b */ /* 0x008fda0003f0d000 */
[----:B0-----:R-:W-:Y:S05]  /*0120*/  @!P0 BRA `(.L_x_23) ;  /* 0x00000000008c8947 */ /* 0x001fea0003800000 */
[----:B------:R-:W-:Y:S01]  /*0130*/  MOV R7, 0x322e41d4 ;  /* 0x322e41d400077802 */ /* 0x000fe20000000f00 */
[----:B------:R-:W-:Y:S01]  /*0140*/  IMAD.MOV.U32 R2, RZ, RZ, 0x3fb8aa3b ;  /* 0x3fb8aa3bff027424 */ /* 0x000fe200078e00ff */
[----:B------:R-:W-:Y:S02]  /*0150*/  MOV R9, 0x3e9be32a ;  /* 0x3e9be32a00097802 */ /* 0x000fe40000000f00 */
[----:B------:R-:W-:Y:S01]  /*0160*/  FSETP.NAN.AND P2, PT, |R0|, |R0|, PT ;  /* 0x400000000000720b */ /* 0x000fe20003f48200 */
        /* <DEDUP_REMOVED lines=12> */
[----:B------:R-:W-:Y:S01]  /*0230*/  FFMA R7, -R0, R2, R7 ;  /* 0x0000000200077223 */ /* 0x000fe20000000107 */
[----:B0-----:R-:W-:Y:S01]  /*0240*/  FADD R2, R9, -R6 ;  /* 0x8000000609027221 */ /* 0x001fe20000000000 */
[----:B------:R-:W-:-:S03]  /*0250*/  FSETP.GT.AND P1, PT, R6, RZ, PT ;  /* 0x000000ff0600720b */ /* 0x000fc60003f24000 */
[----:B------:R-:W-:Y:S01]  /*0260*/  FADD R2, R2, R7 ;  /* 0x0000000702027221 */ /* 0x000fe20000000000 */
[----:B------:R-:W-:Y:S02]  /*0270*/  SEL R6, RZ, 0x83000000, P1 ;  /* 0x83000000ff067807 */ /* 0x000fe40000800000 */
[----:B------:R-:W-:Y:S01]  /*0280*/  FSETP.GEU.AND P1, PT, R9, RZ, PT ;  /* 0x000000ff0900720b */ /* 0x000fe20003f2e000 */
[----:B------:R-:W-:Y:S02]  /*0290*/  FFMA R7, R2, R11, 0.0013391353422775864601 ;  /* 0x3aaf85ed02077423 */ /* 0x000fe4000000000b */
[----:B------:R-:W-:Y:S02]  /*02a0*/  VIADD R8, R6, 0x7f000000 ;  /* 0x7f00000006087836 */ /* 0x000fe40000000000 */
[C---:B------:R-:W-:Y:S02]  /*02b0*/  FFMA R11, R2.reuse, R7, 0.0096188392490148544312 ;  /* 0x3c1d9856020b7423 */ /* 0x040fe40000000007 */
[----:B------:R-:W0:Y:S02]  /*02c0*/  F2I.NTZ R7, R9 ;  /* 0x0000000900077305 */ /* 0x000e240000203100 */
[----:B------:R-:W-:-:S04]  /*02d0*/  FFMA R11, R2, R11, 0.055503588169813156128 ;  /* 0x3d6357bb020b7423 */ /* 0x000fc8000000000b */
[----:B------:R-:W-:-:S04]  /*02e0*/  FFMA R11, R2, R11, 0.24022644758224487305 ;  /* 0x3e75fdec020b7423 */ /* 0x000fc8000000000b */
[----:B------:R-:W-:-:S04]  /*02f0*/  FFMA R11, R2, R11, 0.69314718246459960938 ;  /* 0x3f317218020b7423 */ /* 0x000fc8000000000b */
[----:B------:R-:W-:Y:S01]  /*0300*/  FFMA R11, R2, R11, 1 ;  /* 0x3f800000020b7423 */ /* 0x000fe2000000000b */
[----:B0-----:R-:W-:Y:S02]  /*0310*/  LEA R7, R7, -R6, 0x17 ;  /* 0x8000000607077211 */ /* 0x001fe400078eb8ff */
[----:B------:R-:W-:Y:S01]  /*0320*/  FSEL R6, RZ, +INF , !P1 ;  /* 0x7f800000ff067808 */ /* 0x000fe20004800000 */
[----:B------:R-:W-:-:S04]  /*0330*/  FMUL R8, R8, R11 ;  /* 0x0000000b08087220 */ /* 0x000fc80000400000 */
[----:B------:R-:W-:Y:S01]  /*0340*/  @!P0 FMUL R6, R7, R8 ;  /* 0x0000000807068220 */ /* 0x000fe20000400000 */
[----:B------:R-:W-:-:S07]  /*0350*/  @P2 FADD R6, -R0, 2.7182817459106445312 ;  /* 0x402df85400062421 */ /* 0x000fce0000000100 */
.L_x_23:
[----:B------:R-:W-:Y:S05]  /*0360*/  BSYNC.RECONVERGENT B0 ;  /* 0x0000000000007941 */ /* 0x000fea0003800200 */
.L_x_22:
[----:B------:R-:W-:Y:S01]  /*0370*/  FADD R9, R6, 1 ;  /* 0x3f80000006097421 */ /* 0x000fe20000000000 */
[----:B------:R-:W-:Y:S04]  /*0380*/  BSSY.RECONVERGENT B0, `(.L_x_24) ;  /* 0x000000c000007945 */ /* 0x000fe80003800200 */
[----:B------:R-:W-:-:S04]  /*0390*/  IADD3 R0, PT, PT, R9, 0x1800000, RZ ;  /* 0x0180000009007810 */ /* 0x000fc80007ffe0ff */
[----:B------:R-:W-:-:S04]  /*03a0*/  LOP3.LUT R0, R0, 0x7f800000, RZ, 0xc0, !PT ;  /* 0x7f80000000007812 */ /* 0x000fc800078ec0ff */
[----:B------:R-:W-:-:S13]  /*03b0*/  ISETP.GT.U32.AND P0, PT, R0, 0x1ffffff, PT ;  /* 0x01ffffff0000780c */ /* 0x000fda0003f04070 */
[----:B------:R-:W-:Y:S05]  /*03c0*/  @P0 BRA `(.L_x_25) ;  /* 0x00000000000c0947 */ /* 0x000fea0003800000 */
[----:B------:R-:W-:-:S07]  /*03d0*/  MOV R6, 0x3f0 ;  /* 0x000003f000067802 */ /* 0x000fce0000000f00 */
[----:B-----5:R-:W-:Y:S05]  /*03e0*/  CALL.REL.NOINC `($__internal_1_$__cuda_sm20_rcp_rn_f32_slowpath) ;  /* 0x00000000002c7944 */ /* 0x020fea0003c00000 */
[----:B------:R-:W-:Y:S05]  /*03f0*/  BRA `(.L_x_26) ;  /* 0x0000000000107947 */ /* 0x000fea0003800000 */
.L_x_25:
[----:B------:R-:W0:Y:S02]  /*0400*/  MUFU.RCP R0, R9 ;  /* 0x0000000900007308 */ /* 0x000e240000001000 */
[----:B0-----:R-:W-:-:S04]  /*0410*/  FFMA R2, R9, R0, -1 ;  /* 0xbf80000009027423 */ /* 0x001fc80000000000 */
[----:B------:R-:W-:-:S04]  /*0420*/  FADD.FTZ R7, -R2, -RZ ;  /* 0x800000ff02077221 */ /* 0x000fc80000010100 */
[----:B------:R-:W-:-:S07]  /*0430*/  FFMA R0, R0, R7, R0 ;  /* 0x0000000700007223 */ /* 0x000fce0000000000 */
.L_x_26:
[----:B------:R-:W-:Y:S05]  /*0440*/  BSYNC.RECONVERGENT B0 ;  /* 0x0000000000007941 */ /* 0x000fea0003800200 */
.L_x_24:
[----:B------:R-:W-:-:S04]  /*0450*/  FADD R7, -R0, 1 ;  /* 0x3f80000000077421 */ /* 0x000fc80000000100 */
[----:B------:R-:W-:-:S04]  /*0460*/  FMUL R0, R7, R0 ;  /* 0x0000000007007220 */ /* 0x000fc80000400000 */
[----:B-----5:R-:W-:-:S05]  /*0470*/  FMUL R3, R3, R0 ;  /* 0x0000000003037220 */ /* 0x020fca0000400000 */
[----:B------:R-:W-:Y:S01]  /*0480*/  STG.E desc[UR4][R4.64+0xc], R3 ;  /* 0x00000c0304007986 */ /* 0x000fe2000c101904 */
[----:B------:R-:W-:Y:S05]  /*0490*/  EXIT ;  /* 0x000000000000794d */ /* 0x000fea0003800000 */
        .weak           $__internal_1_$__cuda_sm20_rcp_rn_f32_slowpath
        .type           $__internal_1_$__cuda_sm20_rcp_rn_f32_slowpath,@function
        .size           $__internal_1_$__cuda_sm20_rcp_rn_f32_slowpath,(.L_x_55 - $__internal_1_$__cuda_sm20_rcp_rn_f32_slowpath)
$__internal_1_$__cuda_sm20_rcp_rn_f32_slowpath:
[----:B------:R-:W-:Y:S01]  /*04a0*/  IMAD.SHL.U32 R0, R9, 0x2, RZ ;  /* 0x0000000209007824 */ /* 0x000fe200078e00ff */
[----:B------:R-:W-:Y:S04]  /*04b0*/  BSSY.RECONVERGENT B1, `(.L_x_27) ;  /* 0x0000031000017945 */ /* 0x000fe80003800200 */
        /* <DEDUP_REMOVED lines=14> */
.L_x_28:
[----:B------:R-:W-:-:S05]  /*05a0*/  VIADD R13, R11, 0xffffff03 ;  /* 0xffffff030b0d7836 */ /* 0x000fca0000000000 */
        /* <DEDUP_REMOVED lines=23> */
[----:B------:R-:W-:-:S05]  /*0720*/  SEL R2, RZ, 0x1, !P0 ;  /* 0x00000001ff027807 */ /* 0x000fca0004000000 */
[----:B------:R-:W-:-:S05]  /*0730*/  IMAD.MOV R2, RZ, RZ, -R2 ;  /* 0x000000ffff027224 */ /* 0x000fca00078e0a02 */
[----:B------:R-:W-:Y:S02]  /*0740*/  ISETP.GE.AND P0, PT, R2, RZ, PT ;  /* 0x000000ff0200720c */ /* 0x000fe40003f06270 */
[----:B------:R-:W-:-:S04]  /*0750*/  IADD3 R2, PT, PT, R11, -0xfc, RZ ;  /* 0xffffff040b027810 */ /* 0x000fc80007ffe0ff */
[----:B------:R-:W-:-:S07]  /*0760*/  SHF.R.U32.HI R7, RZ, R2, R7 ;  /* 0x00000002ff077219 */ /* 0x000fce0000011607 */
[----:B------:R-:W-:-:S05]  /*0770*/  @!P0 IADD3 R7, PT, PT, R7, 0x1, RZ ;  /* 0x0000000107078810 */ /* 0x000fca0007ffe0ff */
[----:B------:R-:W-:-:S05]  /*0780*/  @!P1 IMAD.SHL.U32 R7, R7, 0x2, RZ ;  /* 0x0000000207079824 */ /* 0x000fca00078e00ff */
[----:B------:R-:W-:Y:S01]  /*0790*/  LOP3.LUT R7, R7, 0x80000000, R0, 0xf8, !PT ;  /* 0x8000000007077812 */ /* 0x000fe200078ef800 */
[----:B------:R-:W-:Y:S06]  /*07a0*/  BRA `(.L_x_29) ;  /* 0x0000000000047947 */ /* 0x000fec0003800000 */
.L_x_30:
[----:B------:R0:W1:Y:S02]  /*07b0*/  MUFU.RCP R7, R0 ;  /* 0x0000000000077308 */ /* 0x0000640000001000 */
.L_x_29:
[----:B------:R-:W-:Y:S05]  /*07c0*/  BSYNC.RECONVERGENT B1 ;  /* 0x0000000000017941 */ /* 0x000fea0003800200 */
.L_x_27:
[----:B01----:R-:W-:Y:S01]  /*07d0*/  MOV R0, R7 ;  /* 0x0000000700007202 */ /* 0x003fe20000000f00 */
[----:B------:R-:W-:-:S04]  /*07e0*/  HFMA2 R7, -RZ, RZ, 0, 0 ;  /* 0x00000000ff077431 */ /* 0x000fc800000001ff */
[----:B------:R-:W-:Y:S05]  /*07f0*/  RET.REL.NODEC R6 `(_Z19computeOutputDeltasP6NeuronPfi) ;  /* 0xfffffff806007950 */ /* 0x000fea0003c3ffff */
.L_x_31:
        /* <DEDUP_REMOVED lines=16> */
.L_x_55:


//--------------------- .text._Z12reduceAbsSumPfi --------------------------
	.section	.text._Z12reduceAbsSumPfi,"ax",@progbits
	.align	128
        .global         _Z12reduceAbsSumPfi
        .type           _Z12reduceAbsSumPfi,@function
        .size           _Z12reduceAbsSumPfi,(.L_x_60 - _Z12reduceAbsSumPfi)
        .other          _Z12reduceAbsSumPfi,@"STO_CUDA_ENTRY STV_DEFAULT"
_Z12reduceAbsSumPfi:
.text._Z12reduceAbsSumPfi:
[----:B------:R-:W-:Y:S01]  /*0000*/  LDC R1, c[0x0][0x37c] ;  /* 0x0000df00ff017b82 */ /* 0x000fe20000000800 */
[----:B------:R-:W0:Y:S01]  /*0010*/  S2R R6, SR_TID.X ;  /* 0x0000000000067919 */ /* 0x000e220000002100 */
[----:B------:R-:W1:Y:S01]  /*0020*/  LDCU UR4, c[0x0][0x360] ;  /* 0x00006c00ff0477ac */ /* 0x000e620008000800 */
[----:B------:R-:W0:Y:S01]  /*0030*/  S2R R3, SR_CTAID.X ;  /* 0x0000000000037919 */ /* 0x000e220000002500 */
[----:B------:R-:W2:Y:S01]  /*0040*/  LDCU UR5, c[0x0][0x388] ;  /* 0x00007100ff0577ac */ /* 0x000ea20008000800 */
[----:B-1----:R-:W-:Y:S02]  /*0050*/  IMAD.U32 R7, RZ, RZ, UR4 ;  /* 0x00000004ff077e24 */ /* 0x002fe4000f8e00ff */
[----:B0-----:R-:W-:-:S05]  /*0060*/  IMAD R0, R3, UR4, R6 ;  /* 0x0000000403007c24 */ /* 0x001fca000f8e0206 */
[----:B--2---:R-:W-:-:S13]  /*0070*/  ISETP.GE.AND P0, PT, R0, UR5, PT ;  /* 0x0000000500007c0c */ /* 0x004fda000bf06270 */
[----:B------:R-:W-:Y:S05]  /*0080*/  @P0 EXIT ;  /* 0x000000000000094d */ /* 0x000fea0003800000 */
[----:B------:R-:W0:Y:S01]  /*0090*/  LDC.64 R2, c[0x0][0x380] ;  /* 0x0000e000ff027b82 */ /* 0x000e220000000a00 */
[----:B------:R-:W1:Y:S01]  /*00a0*/  LDCU.64 UR4, c[0x0][0x358] ;  /* 0x00006b00ff0477ac */ /* 0x000e620008000a00 */
[----:B------:R-:W2:Y:S01]  /*00b0*/  LDCU UR6, c[0x0][0x388] ;  /* 0x00007100ff0677ac */ /* 0x000ea20008000800 */
[----:B0-----:R-:W-:-:S05]  /*00c0*/  IMAD.WIDE.U32 R2, R6, 0x4, R2 ;  /* 0x0000000406027825 */ /* 0x001fca00078e0002 */
[----:B-1----:R-:W3:Y:S01]  /*00d0*/  LDG.E R4, desc[UR4][R2.64] ;  /* 0x0000000402047981 */ /* 0x002ee2000c1e1900 */
[----:B------:R-:W-:Y:S01]  /*00e0*/  ISETP.GE.U32.AND P0, PT, R7, 0x2, PT ;  /* 0x000000020700780c */ /* 0x000fe20003f06070 */
[----:B---3--:R-:W-:-:S05]  /*00f0*/  FADD R5, |R4|, -RZ ;  /* 0x800000ff04057221 */ /* 0x008fca0000000200 */
[----:B------:R0:W-:Y:S01]  /*0100*/  STG.E desc[UR4][R2.64], R5 ;  /* 0x0000000502007986 */ /* 0x0001e2000c101904 */
[----:B------:R-:W-:Y:S06]  /*0110*/  BAR.SYNC.DEFER_BLOCKING 0x0 ;  /* 0x0000000000007b1d */ /* 0x000fec0000010000 */
[----:B--2---:R-:W-:Y:S05]  /*0120*/  @!P0 EXIT ;  /* 0x000000000000894d */ /* 0x004fea0003800000 */
.L_x_34:
[----:B------:R-:W-:Y:S01]  /*0130*/  MOV R8, R7 ;  /* 0x0000000700087202 */ /* 0x000fe20000000f00 */
[----:B------:R-:W-:Y:S01]  /*0140*/  BSSY.RECONVERGENT B0, `(.L_x_32) ;  /* 0x000000b000007945 */ /* 0x000fe20003800200 */
[----:B------:R-:W-:-:S05]  /*0150*/  SHF.R.U32.HI R7, RZ, 0x1, R7 ;  /* 0x00000001ff077819 */ /* 0x000fca0000011607 */
[----:B------:R-:W-:-:S05]  /*0160*/  IMAD.IADD R4, R0, 0x1, R7 ;  /* 0x0000000100047824 */ /* 0x000fca00078e0207 */
[----:B------:R-:W-:-:S04]  /*0170*/  ISETP.GE.AND P0, PT, R4, UR6, PT ;  /* 0x0000000604007c0c */ /* 0x000fc8000bf06270 */
[----:B------:R-:W-:-:S13]  /*0180*/  ISETP.GE.U32.OR P0, PT, R6, R7, P0 ;  /* 0x000000070600720c */ /* 0x000fda0000706470 */
[----:B-1----:R-:W-:Y:S05]  /*0190*/  @P0 BRA `(.L_x_33) ;  /* 0x0000000000140947 */ /* 0x002fea0003800000 */
[----:B0-----:R-:W-:Y:S01]  /*01a0*/  IMAD.WIDE.U32 R4, R7, 0x4, R2 ;  /* 0x0000000407047825 */ /* 0x001fe200078e0002 */
[----:B------:R-:W2:Y:S05]  /*01b0*/  LDG.E R9, desc[UR4][R2.64] ;  /* 0x0000000402097981 */ /* 0x000eaa000c1e1900 */
[----:B------:R-:W2:Y:S02]  /*01c0*/  LDG.E R4, desc[UR4][R4.64] ;  /* 0x0000000404047981 */ /* 0x000ea4000c1e1900 */
[----:B--2---:R-:W-:-:S05]  /*01d0*/  FADD R9, R4, R9 ;  /* 0x0000000904097221 */ /* 0x004fca0000000000 */
[----:B------:R1:W-:Y:S02]  /*01e0*/  STG.E desc[UR4][R2.64], R9 ;  /* 0x0000000902007986 */ /* 0x0003e4000c101904 */
.L_x_33:
[----:B------:R-:W-:Y:S05]  /*01f0*/  BSYNC.RECONVERGENT B0 ;  /* 0x0000000000007941 */ /* 0x000fea0003800200 */
.L_x_32:
[----:B------:R-:W-:Y:S01]  /*0200*/  BAR.SYNC.DEFER_BLOCKING 0x0 ;  /* 0x0000000000007b1d */ /* 0x000fe20000010000 */
[----:B------:R-:W-:-:S13]  /*0210*/  ISETP.GT.U32.AND P0, PT, R8, 0x3, PT ;  /* 0x000000030800780c */ /* 0x000fda0003f04070 */
[----:B------:R-:W-:Y:S05]  /*0220*/  @P0 BRA `(.L_x_34) ;  /* 0xfffffffc00c00947 */ /* 0x000fea000383ffff */
[----:B------:R-:W-:Y:S05]  /*0230*/  EXIT ;  /* 0x000000000000794d */ /* 0x000fea0003800000 */
.L_x_35:
        /* <DEDUP_REMOVED lines=12> */
.L_x_60:


//--------------------- .text._Z13computeErrorsPfP6NeuronS_i --------------------------
	.section	.text._Z13computeErrorsPfP6NeuronS_i,"ax",@progbits
	.align	128
        .global         _Z13computeErrorsPfP6NeuronS_i
        .type           _Z13computeErrorsPfP6NeuronS_i,@function
        .size           _Z13computeErrorsPfP6NeuronS_i,(.L_x_61 - _Z13computeErrorsPfP6NeuronS_i)
        .other          _Z13computeErrorsPfP6NeuronS_i,@"STO_CUDA_ENTRY STV_DEFAULT"
_Z13computeErrorsPfP6NeuronS_i:
.text._Z13computeErrorsPfP6NeuronS_i:
        /* <DEDUP_REMOVED lines=10> */
[----:B------:R-:W2:Y:S08]  /*00a0*/  LDC.64 R4, c[0x0][0x388] ;  /* 0x0000e200ff047b82 */ /* 0x000eb00000000a00 */
[----:B------:R-:W3:Y:S01]  /*00b0*/  LDC.64 R6, c[0x0][0x380] ;  /* 0x0000e000ff067b82 */ /* 0x000ee20000000a00 */
[----:B0-----:R-:W-:-:S06]  /*00c0*/  IMAD.WIDE R2, R9, 0x4, R2 ;  /* 0x0000000409027825 */ /* 0x001fcc00078e0202 */
[----:B-1----:R-:W4:Y:S01]  /*00d0*/  LDG.E R2, desc[UR4][R2.64] ;  /* 0x0000000402027981 */ /* 0x002f22000c1e1900 */
[----:B--2---:R-:W-:-:S06]  /*00e0*/  IMAD.WIDE R4, R9, 0x10, R4 ;  /* 0x0000001009047825 */ /* 0x004fcc00078e0204 */
[----:B------:R-:W4:Y:S01]  /*00f0*/  LDG.E R5, desc[UR4][R4.64+0x4] ;  /* 0x0000040404057981 */ /* 0x000f22000c1e1900 */
[----:B---3--:R-:W-:-:S04]  /*0100*/  IMAD.WIDE R6, R9, 0x4, R6 ;  /* 0x0000000409067825 */ /* 0x008fc800078e0206 */
[----:B----4-:R-:W-:-:S05]  /*0110*/  FADD R9, R2, -R5 ;  /* 0x8000000502097221 */ /* 0x010fca0000000000 */
[----:B------:R-:W-:Y:S01]  /*0120*/  STG.E desc[UR4][R6.64], R9 ;  /* 0x0000000906007986 */ /* 0x000fe2000c101904 */
[----:B------:R-:W-:Y:S05]  /*0130*/  EXIT ;  /* 0x000000000000794d */ /* 0x000fea0003800000 */
.L_x_36:
        /* <DEDUP_REMOVED lines=12> */
.L_x_61:


//--------------------- .text._Z12computeLayerP6NeuronS0_iiPfS1_ --------------------------
	.section	.text._Z12computeLayerP6NeuronS0_iiPfS1_,"ax",@progbits
	.align	128
        .global         _Z12computeLayerP6NeuronS0_iiPfS1_
        .type           _Z12computeLayerP6NeuronS0_iiPfS1_,@function
        .size           _Z12computeLayerP6NeuronS0_iiPfS1_,(.L_x_56 - _Z12computeLayerP6NeuronS0_iiPfS1_)
        .other          _Z12computeLayerP6NeuronS0_iiPfS1_,@"STO_CUDA_ENTRY STV_DEFAULT"
_Z12computeLayerP6NeuronS0_iiPfS1_:
.text._Z12computeLayerP6NeuronS0_iiPfS1_:
        /* <DEDUP_REMOVED lines=13> */
[----:B------:R0:W5:Y:S01]  /*00d0*/  LDG.E R13, desc[UR10][R4.64+0xc] ;  /* 0x00000c0a040d7981 */ /* 0x000162000c1e1900 */
[----:B--2---:R-:W-:Y:S02]  /*00e0*/  ISETP.GE.AND P0, PT, R0, 0x1, PT ;  /* 0x000000010000780c */ /* 0x004fe40003f06270 */
[----:B---3--:R-:W-:-:S11]  /*00f0*/  MOV R15, R11 ;  /* 0x0000000b000f7202 */ /* 0x008fd60000000f00 */
[----:B0-----:R-:W-:Y:S05]  /*0100*/  @!P0 BRA `(.L_x_37) ;  /* 0x0000000800348947 */ /* 0x001fea0003800000 */
[C---:B------:R-:W-:Y:S01]  /*0110*/  ISETP.GE.U32.AND P1, PT, R0.reuse, 0x8, PT ;  /* 0x000000080000780c */ /* 0x040fe20003f26070 */
[----:B------:R-:W-:Y:S01]  /*0120*/  HFMA2 R17, -RZ, RZ, 0, 0 ;  /* 0x00000000ff117431 */ /* 0x000fe200000001ff */
[----:B------:R-:W-:Y:S01]  /*0130*/  LOP3.LUT R18, R0, 0x7, RZ, 0xc0, !PT ;  /* 0x0000000700127812 */ /* 0x000fe200078ec0ff */
[----:B------:R-:W-:Y:S01]  /*0140*/  IMAD R10, R3, R0, RZ ;  /* 0x00000000030a7224 */ /* 0x000fe200078e02ff */
[----:B------:R-:W-:Y:S02]  /*0150*/  MOV R15, R11 ;  /* 0x0000000b000f7202 */ /* 0x000fe40000000f00 */
[----:B------:R-:W-:-:S07]  /*0160*/  ISETP.NE.AND P0, PT, R18, RZ, PT ;  /* 0x000000ff1200720c */ /* 0x000fce0003f05270 */
[----:B------:R-:W-:Y:S06]  /*0170*/  @!P1 BRA `(.L_x_38) ;  /* 0x00000004000c9947 */ /* 0x000fec0003800000 */
[----:B------:R-:W0:Y:S01]  /*0180*/  LDCU.64 UR8, c[0x0][0x388] ;  /* 0x00007100ff0877ac */ /* 0x000e220008000a00 */
[----:B------:R-:W-:Y:S02]  /*0190*/  LOP3.LUT R17, R0, 0x7ffffff8, RZ, 0xc0, !PT ;  /* 0x7ffffff800117812 */ /* 0x000fe400078ec0ff */
[----:B------:R-:W-:Y:S01]  /*01a0*/  MOV R12, R10 ;  /* 0x0000000a000c7202 */ /* 0x000fe20000000f00 */
[----:B------:R-:W1:Y:S01]  /*01b0*/  LDCU.64 UR6, c[0x0][0x398] ;  /* 0x00007300ff0677ac */ /* 0x000e620008000a00 */
[----:B------:R-:W-:Y:S02]  /*01c0*/  MOV R15, R11 ;  /* 0x0000000b000f7202 */ /* 0x000fe40000000f00 */
[----:B------:R-:W-:Y:S01]  /*01d0*/  IADD3 R14, PT, PT, -R17, RZ, RZ ;  /* 0x000000ff110e7210 */ /* 0x000fe20007ffe1ff */
[----:B------:R-:W2:Y:S01]  /*01e0*/  LDCU.64 UR4, c[0x0][0x3a0] ;  /* 0x00007400ff0477ac */ /* 0x000ea20008000a00 */
[----:B0-----:R-:W-:-:S04]  /*01f0*/  UIADD3 UR8, UP0, UPT, UR8, 0x48, URZ ;  /* 0x0000004808087890 */ /* 0x001fc8000ff1e0ff */
[----:B------:R-:W-:Y:S02]  /*0200*/  UIADD3.X UR9, UPT, UPT, URZ, UR9, URZ, UP0, !UPT ;  /* 0x00000009ff097290 */ /* 0x000fe400087fe4ff */
[----:B-1----:R-:W-:Y:S01]  /*0210*/  UIADD3 UR6, UP1, UPT, UR6, 0x10, URZ ;  /* 0x0000001006067890 */ /* 0x002fe2000ff3e0ff */
[----:B------:R-:W-:Y:S01]  /*0220*/  MOV R6, UR8 ;  /* 0x0000000800067c02 */ /* 0x000fe20008000f00 */
[----:B--2---:R-:W-:Y:S02]  /*0230*/  UIADD3 UR4, UP2, UPT, UR4, 0x10, URZ ;  /* 0x0000001004047890 */ /* 0x004fe4000ff5e0ff */
[----:B------:R-:W-:Y:S01]  /*0240*/  MOV R7, UR9 ;  /* 0x0000000900077c02 */ /* 0x000fe20008000f00 */
[----:B------:R-:W-:Y:S02]  /*0250*/  UIADD3.X UR7, UPT, UPT, URZ, UR7, URZ, UP1, !UPT ;  /* 0x00000007ff077290 */ /* 0x000fe40008ffe4ff */
[----:B------:R-:W-:-:S12]  /*0260*/  UIADD3.X UR5, UPT, UPT, URZ, UR5, URZ, UP2, !UPT ;  /* 0x00000005ff057290 */ /* 0x000fd800097fe4ff */
.L_x_39:
[----:B------:R-:W-:Y:S01]  /*0270*/  MOV R2, UR6 ;  /* 0x0000000600027c02 */ /* 0x000fe20008000f00 */
[----:B--2---:R-:W2:Y:S01]  /*0280*/  LDG.E R16, desc[UR10][R6.64+-0x40] ;  /* 0xffffc00a06107981 */ /* 0x004ea2000c1e1900 */
[----:B------:R-:W-:-:S03]  /*0290*/  MOV R3, UR7 ;  /* 0x0000000700037c02 */ /* 0x000fc60008000f00 */
[----:B------:R-:W-:-:S05]  /*02a0*/  IMAD.WIDE R2, R12, 0x4, R2 ;  /* 0x000000040c027825 */ /* 0x000fca00078e0202 */
[----:B------:R-:W2:Y:S01]  /*02b0*/  LDG.E R19, desc[UR10][R2.64+-0x10] ;  /* 0xfffff00a02137981 */ /* 0x000ea2000c1e1900 */
[----:B------:R-:W-:Y:S02]  /*02c0*/  MOV R8, UR4 ;  /* 0x0000000400087c02 */ /* 0x000fe40008000f00 */
[----:B------:R-:W-:-:S03]  /*02d0*/  MOV R9, UR5 ;  /* 0x0000000500097c02 */ /* 0x000fc60008000f00 */
[----:B------:R-:W-:-:S04]  /*02e0*/  IMAD.WIDE R8, R12, 0x4, R8 ;  /* 0x000000040c087825 */ /* 0x000fc800078e0208 */
[----:B--2---:R-:W-:-:S05]  /*02f0*/  FMUL R16, R16, R19 ;  /* 0x0000001310107220 */ /* 0x004fca0000400000 */
[----:B------:R0:W-:Y:S04]  /*0300*/  STG.E desc[UR10][R8.64+-0x10], R16 ;  /* 0xfffff01008007986 */ /* 0x0001e8000c10190a */
[----:B------:R-:W2:Y:S04]  /*0310*/  LDG.E R19, desc[UR10][R6.64+-0x30] ;  /* 0xffffd00a06137981 */ /* 0x000ea8000c1e1900 */
[----:B------:R-:W2:Y:S02]  /*0320*/  LDG.E R20, desc[UR10][R2.64+-0xc] ;  /* 0xfffff40a02147981 */ /* 0x000ea4000c1e1900 */
[----:B--2---:R-:W-:-:S05]  /*0330*/  FMUL R19, R19, R20 ;  /* 0x0000001413137220 */ /* 0x004fca0000400000 */
[----:B------:R1:W-:Y:S04]  /*0340*/  STG.E desc[UR10][R8.64+-0xc], R19 ;  /* 0xfffff41308007986 */ /* 0x0003e8000c10190a */
[----:B------:R-:W2:Y:S04]  /*0350*/  LDG.E R21, desc[UR10][R6.64+-0x20] ;  /* 0xffffe00a06157981 */ /* 0x000ea8000c1e1900 */
[----:B------:R-:W2:Y:S02]  /*0360*/  LDG.E R20, desc[UR10][R2.64+-0x8] ;  /* 0xfffff80a02147981 */ /* 0x000ea4000c1e1900 */
[----:B--2---:R-:W-:-:S05]  /*0370*/  FMUL R21, R21, R20 ;  /* 0x0000001415157220 */ /* 0x004fca0000400000 */
[----:B------:R2:W-:Y:S04]  /*0380*/  STG.E desc[UR10][R8.64+-0x8], R21 ;  /* 0xfffff81508007986 */ /* 0x0005e8000c10190a */
[----:B------:R-:W3:Y:S04]  /*0390*/  LDG.E R23, desc[UR10][R6.64+-0x10] ;  /* 0xfffff00a06177981 */ /* 0x000ee8000c1e1900 */
[----:B------:R-:W3:Y:S02]  /*03a0*/  LDG.E R20, desc[UR10][R2.64+-0x4] ;  /* 0xfffffc0a02147981 */ /* 0x000ee4000c1e1900 */
[----:B---3--:R-:W-:-:S05]  /*03b0*/  FMUL R23, R23, R20 ;  /* 0x0000001417177220 */ /* 0x008fca0000400000 */
        /* <DEDUP_REMOVED lines=13> */
[----:B------:R-:W1:Y:S04]  /*0490*/  LDG.E R22, desc[UR10][R2.64+0xc] ;  /* 0x00000c0a02167981 */ /* 0x000e68000c1e1900 */
[----:B------:R3:W1:Y:S01]  /*04a0*/  LDG.E R20, desc[UR10][R6.64+0x30] ;  /* 0x0000300a06147981 */ /* 0x000662000c1e1900 */
[----:B0-----:R-:W-:-:S04]  /*04b0*/  FADD R16, R16, R15 ;  /* 0x0000000f10107221 */ /* 0x001fc80000000000 */
[----:B------:R-:W-:Y:S01]  /*04c0*/  FADD R16, R16, R19 ;  /* 0x0000001310107221 */ /* 0x000fe20000000000 */
[----:B------:R-:W-:-:S03]  /*04d0*/  VIADD R14, R14, 0x8 ;  /* 0x000000080e0e7836 */ /* 0x000fc60000000000 */
[----:B------:R-:W-:Y:S02]  /*04e0*/  FADD R16, R16, R21 ;  /* 0x0000001510107221 */ /* 0x000fe40000000000 */
[----:B------:R-:W-:Y:S02]  /*04f0*/  ISETP.NE.AND P1, PT, R14, RZ, PT ;  /* 0x000000ff0e00720c */ /* 0x000fe40003f25270 */
[----:B------:R-:W-:-:S04]  /*0500*/  FADD R16, R16, R23 ;  /* 0x0000001710107221 */ /* 0x000fc80000000000 */
[----:B------:R-:W-:-:S04]  /*0510*/  FADD R16, R16, R25 ;  /* 0x0000001910107221 */ /* 0x000fc80000000000 */
[----:B------:R-:W-:Y:S01]  /*0520*/  FADD R16, R16, R29 ;  /* 0x0000001d10107221 */ /* 0x000fe20000000000 */
[----:B---3--:R-:W-:-:S03]  /*0530*/  IADD3 R6, P2, PT, R6, 0x80, RZ ;  /* 0x0000008006067810 */ /* 0x008fc60007f5e0ff */
[----:B------:R-:W-:Y:S01]  /*0540*/  FADD R16, R16, R27 ;  /* 0x0000001b10107221 */ /* 0x000fe20000000000 */
[----:B------:R-:W-:Y:S02]  /*0550*/  IADD3.X R7, PT, PT, RZ, R7, RZ, P2, !PT ;  /* 0x00000007ff077210 */ /* 0x000fe400017fe4ff */
[----:B------:R-:W-:Y:S01]  /*0560*/  IADD3 R12, PT, PT, R12, 0x8, RZ ;  /* 0x000000080c0c7810 */ /* 0x000fe20007ffe0ff */
[----:B-1----:R-:W-:-:S05]  /*0570*/  FMUL R19, R20, R22 ;  /* 0x0000001614137220 */ /* 0x002fca0000400000 */
[----:B------:R2:W-:Y:S01]  /*0580*/  STG.E desc[UR10][R8.64+0xc], R19 ;  /* 0x00000c1308007986 */ /* 0x0005e2000c10190a */
[----:B------:R-:W-:Y:S01]  /*0590*/  FADD R15, R16, R19 ;  /* 0x00000013100f7221 */ /* 0x000fe20000000000 */
[----:B------:R-:W-:Y:S06]  /*05a0*/  @P1 BRA `(.L_x_39) ;  /* 0xfffffffc00301947 */ /* 0x000fec000383ffff */
.L_x_38:
[----:B------:R-:W-:Y:S05]  /*05b0*/  @!P0 BRA `(.L_x_37) ;  /* 0x0000000400088947 */ /* 0x000fea0003800000 */
[----:B------:R-:W-:Y:S02]  /*05c0*/  ISETP.GE.U32.AND P0, PT, R18, 0x4, PT ;  /* 0x000000041200780c */ /* 0x000fe40003f06070 */
[----:B------:R-:W-:-:S04]  /*05d0*/  LOP3.LUT R16, R0, 0x3, RZ, 0xc0, !PT ;  /* 0x0000000300107812 */ /* 0x000fc800078ec0ff */
[----:B------:R-:W-:-:S07]  /*05e0*/  ISETP.NE.AND P1, PT, R16, RZ, PT ;  /* 0x000000ff1000720c */ /* 0x000fce0003f25270 */
[----:B------:R-:W-:Y:S06]  /*05f0*/  @!P0 BRA `(.L_x_40) ;  /* 0x0000000000708947 */ /* 0x000fec0003800000 */
[----:B------:R-:W0:Y:S01]  /*0600*/  LDC.64 R2, c[0x0][0x388] ;  /* 0x0000e200ff027b82 */ /* 0x000e220000000a00 */
[----:B--2---:R-:W-:-:S07]  /*0610*/  IADD3 R19, PT, PT, R10, R17, RZ ;  /* 0x000000110a137210 */ /* 0x004fce0007ffe0ff */
[----:B------:R-:W1:Y:S08]  /*0620*/  LDC.64 R6, c[0x0][0x398] ;  /* 0x0000e600ff067b82 */ /* 0x000e700000000a00 */
[----:B------:R-:W2:Y:S01]  /*0630*/  LDC.64 R8, c[0x0][0x3a0] ;  /* 0x0000e800ff087b82 */ /* 0x000ea20000000a00 */
[----:B0-----:R-:W-:-:S05]  /*0640*/  IMAD.WIDE.U32 R2, R17, 0x10, R2 ;  /* 0x0000001011027825 */ /* 0x001fca00078e0002 */
[----:B------:R-:W3:Y:S01]  /*0650*/  LDG.E R12, desc[UR10][R2.64+0x8] ;  /* 0x0000080a020c7981 */ /* 0x000ee2000c1e1900 */
[----:B-1----:R-:W-:-:S05]  /*0660*/  IMAD.WIDE R6, R19, 0x4, R6 ;  /* 0x0000000413067825 */ /* 0x002fca00078e0206 */
[----:B------:R-:W3:Y:S01]  /*0670*/  LDG.E R21, desc[UR10][R6.64] ;  /* 0x0000000a06157981 */ /* 0x000ee2000c1e1900 */
[----:B--2---:R-:W-:-:S04]  /*0680*/  IMAD.WIDE R8, R19, 0x4, R8 ;  /* 0x0000000413087825 */ /* 0x004fc800078e0208 */
[----:B---3--:R-:W-:-:S05]  /*0690*/  FMUL R12, R12, R21 ;  /* 0x000000150c0c7220 */ /* 0x008fca0000400000 */
        /* <DEDUP_REMOVED lines=9> */
[----:B------:R-:W2:Y:S04]  /*0730*/  LDG.E R14, desc[UR10][R2.64+0x38] ;  /* 0x0000380a020e7981 */ /* 0x000ea8000c1e1900 */
[----:B------:R-:W2:Y:S01]  /*0740*/  LDG.E R23, desc[UR10][R6.64+0xc] ;  /* 0x00000c0a06177981 */ /* 0x000ea2000c1e1900 */
[----:B0-----:R-:W-:-:S04]  /*0750*/  FADD R12, R15, R12 ;  /* 0x0000000c0f0c7221 */ /* 0x001fc80000000000 */
[----:B------:R-:W-:-:S04]  /*0760*/  FADD R12, R12, R19 ;  /* 0x000000130c0c7221 */ /* 0x000fc80000000000 */
[----:B------:R-:W-:Y:S01]  /*0770*/  FADD R12, R12, R21 ;  /* 0x000000150c0c7221 */ /* 0x000fe20000000000 */
[----:B------:R-:W-:Y:S01]  /*0780*/  IADD3 R17, PT, PT, R17, 0x4, RZ ;  /* 0x0000000411117810 */ /* 0x000fe20007ffe0ff */
[----:B--2---:R-:W-:-:S05]  /*0790*/  FMUL R23, R14, R23 ;  /* 0x000000170e177220 */ /* 0x004fca0000400000 */
[----:B------:R1:W-:Y:S01]  /*07a0*/  STG.E desc[UR10][R8.64+0xc], R23 ;  /* 0x00000c1708007986 */ /* 0x0003e2000c10190a */
[----:B------:R-:W-:-:S07]  /*07b0*/  FADD R15, R12, R23 ;  /* 0x000000170c0f7221 */ /* 0x000fce0000000000 */
.L_x_40:
[----:B------:R-:W-:Y:S05]  /*07c0*/  @!P1 BRA `(.L_x_37) ;  /* 0x0000000000849947 */ /* 0x000fea0003800000 */
[----:B------:R-:W-:-:S13]  /*07d0*/  ISETP.NE.AND P0, PT, R16, 0x1, PT ;  /* 0x000000011000780c */ /* 0x000fda0003f05270 */
[----:B------:R-:W0:Y:S01]  /*07e0*/  @P0 LDC.64 R6, c[0x0][0x388] ;  /* 0x0000e200ff060b82 */ /* 0x000e220000000a00 */
[----:B-12---:R-:W-:-:S07]  /*07f0*/  @P0 IADD3 R21, PT, PT, R10, R17, RZ ;  /* 0x000000110a150210 */ /* 0x006fce0007ffe0ff */
[----:B------:R-:W1:Y:S08]  /*0800*/  @P0 LDC.64 R8, c[0x0][0x398] ;  /* 0x0000e600ff080b82 */ /* 0x000e700000000a00 */
[----:B------:R-:W2:Y:S01]  /*0810*/  @P0 LDC.64 R2, c[0x0][0x3a0] ;  /* 0x0000e800ff020b82 */ /* 0x000ea20000000a00 */
[----:B0-----:R-:W-:-:S05]  /*0820*/  @P0 IMAD.WIDE.U32 R6, R17, 0x10, R6 ;  /* 0x0000001011060825 */ /* 0x001fca00078e0006 */
[----:B------:R-:W3:Y:S01]  /*0830*/  @P0 LDG.E R12, desc[UR10][R6.64+0x8] ;  /* 0x0000080a060c0981 */ /* 0x000ee2000c1e1900 */
[----:B-1----:R-:W-:-:S05]  /*0840*/  @P0 IMAD.WIDE R8, R21, 0x4, R8 ;  /* 0x0000000415080825 */ /* 0x002fca00078e0208 */
[----:B------:R-:W3:Y:S01]  /*0850*/  @P0 LDG.E R19, desc[UR10][R8.64] ;  /* 0x0000000a08130981 */ /* 0x000ee2000c1e1900 */
[----:B--2---:R-:W-:Y:S01]  /*0860*/  @P0 IMAD.WIDE R2, R21, 0x4, R2 ;  /* 0x0000000415020825 */ /* 0x004fe200078e0202 */
[----:B------:R-:W-:-:S04]  /*0870*/  LOP3.LUT R0, R0, 0x1, RZ, 0xc0, !PT ;  /* 0x0000000100007812 */ /* 0x000fc800078ec0ff */
[----:B------:R-:W-:-:S13]  /*0880*/  ISETP.NE.U32.AND P1, PT, R0, 0x1, PT ;  /* 0x000000010000780c */ /* 0x000fda0003f25070 */
[----:B------:R-:W0:Y:S01]  /*0890*/  @!P1 LDC.64 R20, c[0x0][0x388] ;  /* 0x0000e200ff149b82 */ /* 0x000e220000000a00 */
[----:B---3--:R-:W-:-:S07]  /*08a0*/  @P0 FMUL R12, R12, R19 ;  /* 0x000000130c0c0220 */ /* 0x008fce0000400000 */
[----:B------:R-:W1:Y:S01]  /*08b0*/  @!P1 LDC.64 R18, c[0x0][0x398] ;  /* 0x0000e600ff129b82 */ /* 0x000e620000000a00 */
[----:B------:R2:W-:Y:S04]  /*08c0*/  @P0 STG.E desc[UR10][R2.64], R12 ;  /* 0x0000000c02000986 */ /* 0x0005e8000c10190a */
[----:B------:R3:W4:Y:S04]  /*08d0*/  @P0 LDG.E R14, desc[UR10][R6.64+0x18] ;  /* 0x0000180a060e0981 */ /* 0x000728000c1e1900 */
[----:B------:R-:W4:Y:S01]  /*08e0*/  @P0 LDG.E R23, desc[UR10][R8.64+0x4] ;  /* 0x0000040a08170981 */ /* 0x000f22000c1e1900 */
[----:B------:R-:W-:-:S04]  /*08f0*/  @P0 IADD3 R17, PT, PT, R17, 0x2, RZ ;  /* 0x0000000211110810 */ /* 0x000fc80007ffe0ff */
[----:B------:R-:W-:Y:S01]  /*0900*/  @!P1 IADD3 R25, PT, PT, R10, R17, RZ ;  /* 0x000000110a199210 */ /* 0x000fe20007ffe0ff */
[----:B0-----:R-:W-:Y:S01]  /*0910*/  @!P1 IMAD.WIDE.U32 R16, R17, 0x10, R20 ;  /* 0x0000001011109825 */ /* 0x001fe200078e0014 */
[----:B---3--:R-:W0:Y:S03]  /*0920*/  @!P1 LDC.64 R6, c[0x0][0x3a0] ;  /* 0x0000e800ff069b82 */ /* 0x008e260000000a00 */
[----:B-1----:R-:W-:-:S04]  /*0930*/  @!P1 IMAD.WIDE R18, R25, 0x4, R18 ;  /* 0x0000000419129825 */ /* 0x002fc800078e0212 */
[----:B----4-:R-:W-:-:S05]  /*0940*/  @P0 FMUL R23, R14, R23 ;  /* 0x000000170e170220 */ /* 0x010fca0000400000 */
[----:B------:R3:W-:Y:S04]  /*0950*/  @P0 STG.E desc[UR10][R2.64+0x4], R23 ;  /* 0x0000041702000986 */ /* 0x0007e8000c10190a */
[----:B------:R-:W4:Y:S04]  /*0960*/  @!P1 LDG.E R16, desc[UR10][R16.64+0x8] ;  /* 0x0000080a10109981 */ /* 0x000f28000c1e1900 */
[----:B------:R-:W4:Y:S01]  /*0970*/  @!P1 LDG.E R19, desc[UR10][R18.64] ;  /* 0x0000000a12139981 */ /* 0x000f22000c1e1900 */
[----:B0-----:R-:W-:-:S04]  /*0980*/  @!P1 IMAD.WIDE R6, R25, 0x4, R6 ;  /* 0x0000000419069825 */ /* 0x001fc800078e0206 */
[----:B--2---:R-:W-:-:S04]  /*0990*/  @P0 FADD R12, R15, R12 ;  /* 0x0000000c0f0c0221 */ /* 0x004fc80000000000 */
[----:B------:R-:W-:Y:S01]  /*09a0*/  @P0 FADD R15, R12, R23 ;  /* 0x000000170c0f0221 */ /* 0x000fe20000000000 */
[----:B----4-:R-:W-:-:S05]  /*09b0*/  @!P1 FMUL R0, R16, R19 ;  /* 0x0000001310009220 */ /* 0x010fca0000400000 */
[----:B------:R3:W-:Y:S01]  /*09c0*/  @!P1 STG.E desc[UR10][R6.64], R0 ;  /* 0x0000000006009986 */ /* 0x0007e2000c10190a */
[----:B------:R-:W-:-:S07]  /*09d0*/  @!P1 FADD R15, R15, R0 ;  /* 0x000000000f0f9221 */ /* 0x000fce0000000000 */
.L_x_37:
[----:B------:R-:W-:Y:S01]  /*09e0*/  FSETP.NEU.AND P0, PT, R15, RZ, PT ;  /* 0x000000ff0f00720b */ /* 0x000fe20003f0d000 */
[----:B------:R-:W-:Y:S01]  /*09f0*/  BSSY.RECONVERGENT B0, `(.L_x_41) ;  /* 0x0000026000007945 */ /* 0x000fe20003800200 */
[----:B---3--:R-:W-:-:S11]  /*0a00*/  HFMA2 R0, -RZ, RZ, 1.875, 0 ;  /* 0x3f800000ff007431 */ /* 0x008fd600000001ff */
[----:B------:R-:W-:Y:S05]  /*0a10*/  @!P0 BRA `(.L_x_42) ;  /* 0x00000000008c8947 */ /* 0x000fea0003800000 */
[----:B------:R-:W-:Y:S01]  /*0a20*/  MOV R0, 0x3fb8aa3b ;  /* 0x3fb8aa3b00007802 */ /* 0x000fe20000000f00 */
[----:B------:R-:W-:Y:S01]  /*0a30*/  IMAD.MOV.U32 R3, RZ, RZ, 0x322e41d4 ;  /* 0x322e41d4ff037424 */ /* 0x000fe200078e00ff */
[----:B------:R-:W-:Y:S02]  /*0a40*/  MOV R7, 0x3e9be32a ;  /* 0x3e9be32a00077802 */ /* 0x000fe40000000f00 */
[----:B-12---:R-:W-:Y:S01]  /*0a50*/  MOV R9, 0x391fcb8e ;  /* 0x391fcb8e00097802 */ /* 0x006fe20000000f00 */
[----:B------:R-:W-:Y:S01]  /*0a60*/  FFMA R0, R3, R0, 5.7566175826195831178e-08 ;  /* 0x33773eae03007423 */ /* 0x000fe20000000000 */
[----:B------:R-:W-:-:S03]  /*0a70*/  FSETP.NAN.AND P2, PT, |R15|, |R15|, PT ;  /* 0x4000000f0f00720b */ /* 0x000fc60003f48200 */
[----:B------:R-:W-:-:S04]  /*0a80*/  FFMA R0, R7, 1.9251366722983220825e-08, R0 ;  /* 0x32a55e3407007823 */ /* 0x000fc80000000000 */
[----:B------:R-:W-:-:S04]  /*0a90*/  FFMA R0, R3, 0.033907372504472732544, R0 ;  /* 0x3d0ae27503007823 */ /* 0x000fc80000000000 */
[----:B------:R-:W-:-:S04]  /*0aa0*/  FFMA R0, R7, 0.011302457191050052643, R0 ;  /* 0x3c392df107007823 */ /* 0x000fc80000000000 */
[----:B------:R-:W-:-:S04]  /*0ab0*/  FADD R2, R0, 1.439253687858581543 ;  /* 0x3fb8397700027421 */ /* 0x000fc80000000000 */
[C---:B------:R-:W-:Y:S01]  /*0ac0*/  FMUL R3, R2.reuse, -R15 ;  /* 0x8000000f02037220 */ /* 0x040fe20000400000 */
[----:B------:R-:W-:-:S03]  /*0ad0*/  FADD R7, R2, -1.439253687858581543 ;  /* 0xbfb8397702077421 */ /* 0x000fc60000000000 */
[----:B------:R-:W0:Y:S01]  /*0ae0*/  FRND R6, R3 ;  /* 0x0000000300067307 */ /* 0x000e220000201000 */
[----:B------:R-:W-:Y:S01]  /*0af0*/  FADD R7, R0, -R7 ;  /* 0x8000000700077221 */ /* 0x000fe20000000000 */
[----:B------:R-:W-:Y:S01]  /*0b00*/  FFMA R2, R2, -R15, -R3 ;  /* 0x8000000f02027223 */ /* 0x000fe20000000803 */
[----:B------:R-:W-:-:S03]  /*0b10*/  FSETP.GT.AND P0, PT, |R3|, 152, PT ;  /* 0x431800000300780b */ /* 0x000fc60003f04200 */
[----:B------:R-:W-:Y:S01]  /*0b20*/  FFMA R7, R7, -R15, R2 ;  /* 0x8000000f07077223 */ /* 0x000fe20000000002 */
[----:B0-----:R-:W-:Y:S01]  /*0b30*/  FADD R0, R3, -R6 ;  /* 0x8000000603007221 */ /* 0x001fe20000000000 */
[----:B------:R-:W-:-:S03]  /*0b40*/  FSETP.GT.AND P1, PT, R6, RZ, PT ;  /* 0x000000ff0600720b */ /* 0x000fc60003f24000 */
[----:B------:R-:W-:Y:S01]  /*0b50*/  FADD R0, R0, R7 ;  /* 0x0000000700007221 */ /* 0x000fe20000000000 */
[----:B------:R-:W-:Y:S02]  /*0b60*/  SEL R2, RZ, 0x83000000, P1 ;  /* 0x83000000ff027807 */ /* 0x000fe40000800000 */
[----:B------:R-:W-:Y:S01]  /*0b70*/  FSETP.GEU.AND P1, PT, R3, RZ, PT ;  /* 0x000000ff0300720b */ /* 0x000fe20003f2e000 */
[----:B------:R-:W-:Y:S01]  /*0b80*/  FFMA R7, R0, R9, 0.0013391353422775864601 ;  /* 0x3aaf85ed00077423 */ /* 0x000fe20000000009 */
[----:B------:R-:W-:-:S03]  /*0b90*/  IADD3 R6, PT, PT, R2, 0x7f000000, RZ ;  /* 0x7f00000002067810 */ /* 0x000fc60007ffe0ff */
        /* <DEDUP_REMOVED lines=11> */
.L_x_42:
[----:B------:R-:W-:Y:S05]  /*0c50*/  BSYNC.RECONVERGENT B0 ;  /* 0x0000000000007941 */ /* 0x000fea0003800200 */
.L_x_41:
[----:B------:R-:W-:Y:S01]  /*0c60*/  FADD R2, R0, 1 ;  /* 0x3f80000000027421 */ /* 0x000fe20000000000 */
[----:B------:R-:W-:Y:S04]  /*0c70*/  BSSY.RECONVERGENT B0, `(.L_x_43) ;  /* 0x000000c000007945 */ /* 0x000fe80003800200 */
[----:B------:R-:W-:-:S04]  /*0c80*/  IADD3 R0, PT, PT, R2, 0x1800000, RZ ;  /* 0x0180000002007810 */ /* 0x000fc80007ffe0ff */
[----:B------:R-:W-:-:S04]  /*0c90*/  LOP3.LUT R0, R0, 0x7f800000, RZ, 0xc0, !PT ;  /* 0x7f80000000007812 */ /* 0x000fc800078ec0ff */
[----:B------:R-:W-:-:S13]  /*0ca0*/  ISETP.GT.U32.AND P0, PT, R0, 0x1ffffff, PT ;  /* 0x01ffffff0000780c */ /* 0x000fda0003f04070 */
[----:B------:R-:W-:Y:S05]  /*0cb0*/  @P0 BRA `(.L_x_44) ;  /* 0x00000000000c0947 */ /* 0x000fea0003800000 */
[----:B------:R-:W-:-:S07]  /*0cc0*/  MOV R6, 0xce0 ;  /* 0x00000ce000067802 */ /* 0x000fce0000000f00 */
[----:B-12--5:R-:W-:Y:S05]  /*0cd0*/  CALL.REL.NOINC `($__internal_2_$__cuda_sm20_rcp_rn_f32_slowpath) ;  /* 0x00000000002c7944 */ /* 0x026fea0003c00000 */
[----:B------:R-:W-:Y:S05]  /*0ce0*/  BRA `(.L_x_45) ;  /* 0x0000000000107947 */ /* 0x000fea0003800000 */
.L_x_44:
[----:B------:R-:W0:Y:S02]  /*0cf0*/  MUFU.RCP R3, R2 ;  /* 0x0000000200037308 */ /* 0x000e240000001000 */
[----:B0-----:R-:W-:-:S04]  /*0d00*/  FFMA R0, R2, R3, -1 ;  /* 0xbf80000002007423 */ /* 0x001fc80000000003 */
[----:B------:R-:W-:-:S04]  /*0d10*/  FADD.FTZ R0, -R0, -RZ ;  /* 0x800000ff00007221 */ /* 0x000fc80000010100 */
[----:B------:R-:W-:-:S07]  /*0d20*/  FFMA R3, R3, R0, R3 ;  /* 0x0000000003037223 */ /* 0x000fce0000000003 */
.L_x_45:
[----:B------:R-:W-:Y:S05]  /*0d30*/  BSYNC.RECONVERGENT B0 ;  /* 0x0000000000007941 */ /* 0x000fea0003800200 */
.L_x_43:
[----:B------:R-:W-:Y:S04]  /*0d40*/  STG.E desc[UR10][R4.64], R11 ;  /* 0x0000000b04007986 */ /* 0x000fe8000c10190a */
[----:B------:R-:W-:Y:S04]  /*0d50*/  STG.E desc[UR10][R4.64+0x4], R15 ;  /* 0x0000040f04007986 */ /* 0x000fe8000c10190a */
[----:B------:R-:W-:Y:S04]  /*0d60*/  STG.E desc[UR10][R4.64+0x8], R3 ;  /* 0x0000080304007986 */ /* 0x000fe8000c10190a */
[----:B-----5:R-:W-:Y:S01]  /*0d70*/  STG.E desc[UR10][R4.64+0xc], R13 ;  /* 0x00000c0d04007986 */ /* 0x020fe2000c10190a */
[----:B------:R-:W-:Y:S05]  /*0d80*/  EXIT ;  /* 0x000000000000794d */ /* 0x000fea0003800000 */
        .weak           $__internal_2_$__cuda_sm20_rcp_rn_f32_slowpath
        .type           $__internal_2_$__cuda_sm20_rcp_rn_f32_slowpath,@function
        .size           $__internal_2_$__cuda_sm20_rcp_rn_f32_slowpath,(.L_x_56 - $__internal_2_$__cuda_sm20_rcp_rn_f32_slowpath)
$__internal_2_$__cuda_sm20_rcp_rn_f32_slowpath:
[----:B------:R-:W-:Y:S01]  /*0d90*/  SHF.L.U32 R0, R2, 0x1, RZ ;  /* 0x0000000102007819 */ /* 0x000fe200000006ff */
[----:B------:R-:W-:Y:S03]  /*0da0*/  BSSY.RECONVERGENT B1, `(.L_x_46) ;  /* 0x0000031000017945 */ /* 0x000fe60003800200 */
[----:B------:R-:W-:Y:S02]  /*0db0*/  SHF.R.U32.HI R9, RZ, 0x18, R0 ;  /* 0x00000018ff097819 */ /* 0x000fe40000011600 */
[----:B------:R-:W-:Y:S02]  /*0dc0*/  MOV R0, R2 ;  /* 0x0000000200007202 */ /* 0x000fe40000000f00 */
[----:B------:R-:W-:-:S13]  /*0dd0*/  ISETP.NE.U32.AND P0, PT, R9, RZ, PT ;  /* 0x000000ff0900720c */ /* 0x000fda0003f05070 */
[----:B------:R-:W-:Y:S05]  /*0de0*/  @P0 BRA `(.L_x_47) ;  /* 0x0000000000280947 */ /* 0x000fea0003800000 */
[----:B------:R-:W-:-:S05]  /*0df0*/  IMAD.SHL.U32 R2, R0, 0x2, RZ ;  /* 0x0000000200027824 */ /* 0x000fca00078e00ff */
        /* <DEDUP_REMOVED lines=9> */
.L_x_47:
        /* <DEDUP_REMOVED lines=33> */
.L_x_49:
[----:B------:R0:W1:Y:S02]  /*10a0*/  MUFU.RCP R3, R0 ;  /* 0x0000000000037308 */ /* 0x0000640000001000 */
.L_x_48:
[----:B------:R-:W-:Y:S05]  /*10b0*/  BSYNC.RECONVERGENT B1 ;  /* 0x0000000000017941 */ /* 0x000fea0003800200 */
.L_x_46:
[----:B------:R-:W-:-:S04]  /*10c0*/  MOV R7, 0x0 ;  /* 0x0000000000077802 */ /* 0x000fc80000000f00 */
[----:B01----:R-:W-:Y:S05]  /*10d0*/  RET.REL.NODEC R6 `(_Z12computeLayerP6NeuronS0_iiPfS1_) ;  /* 0xffffffec06c87950 */ /* 0x003fea0003c3ffff */
.L_x_50:
        /* <DEDUP_REMOVED lines=10> */
.L_x_56:


//--------------------- .text._Z9feedInputP6NeuronPfi --------------------------
	.section	.text._Z9feedInputP6NeuronPfi,"ax",@progbits
	.align	128
        .global         _Z9feedInputP6NeuronPfi
        .type           _Z9feedInputP6NeuronPfi,@function
        .size           _Z9feedInputP6NeuronPfi,(.L_x_63 - _Z9feedInputP6NeuronPfi)
        .other          _Z9feedInputP6NeuronPfi,@"STO_CUDA_ENTRY STV_DEFAULT"
_Z9feedInputP6NeuronPfi:
.text._Z9feedInputP6NeuronPfi:
        /* <DEDUP_REMOVED lines=11> */
[----:B0-----:R-:W-:-:S06]  /*00b0*/  IMAD.WIDE R2, R7, 0x4, R2 ;  /* 0x0000000407027825 */ /* 0x001fcc00078e0202 */
[----:B-1----:R-:W3:Y:S01]  /*00c0*/  LDG.E R3, desc[UR4][R2.64] ;  /* 0x0000000402037981 */ /* 0x002ee2000c1e1900 */
[----:B--2---:R-:W-:-:S05]  /*00d0*/  IMAD.WIDE R4, R7, 0x10, R4 ;  /* 0x0000001007047825 */ /* 0x004fca00078e0204 */
[----:B---3--:R-:W-:Y:S01]  /*00e0*/  STG.E desc[UR4][R4.64+0x8], R3 ;  /* 0x0000080304007986 */ /* 0x008fe2000c101904 */
[----:B------:R-:W-:Y:S05]  /*00f0*/  EXIT ;  /* 0x000000000000794d */ /* 0x000fea0003800000 */
.L_x_51:
        /* <DEDUP_REMOVED lines=16> */
.L_x_63:


//--------------------- .text._Z24fillRandomFloatBetween01Pfii --------------------------
	.section	.text._Z24fillRandomFloatBetween01Pfii,"ax",@progbits
	.align	128
        .global         _Z24fillRandomFloatBetween01Pfii
        .type           _Z24fillRandomFloatBetween01Pfii,@function
        .size           _Z24fillRandomFloatBetween01Pfii,(.L_x_64 - _Z24fillRandomFloatBetween01Pfii)
        .other          _Z24fillRandomFloatBetween01Pfii,@"STO_CUDA_ENTRY STV_DEFAULT"
_Z24fillRandomFloatBetween01Pfii:
.text._Z24fillRandomFloatBetween01Pfii:
        /* <DEDUP_REMOVED lines=8> */
[----:B------:R-:W0:Y:S01]  /*0080*/  LDC R0, c[0x0][0x38c] ;  /* 0x0000e300ff007b82 */ /* 0x000e220000000800 */
[----:B------:R-:W1:Y:S01]  /*0090*/  LDCU.64 UR4, c[0x0][0x358] ;  /* 0x00006b00ff0477ac */ /* 0x000e620008000a00 */
[----:B0-----:R-:W-:-:S05]  /*00a0*/  IMAD R0, R5, R0, R0 ;  /* 0x0000000005007224 */ /* 0x001fca00078e0200 */
[----:B------:R-:W-:-:S04]  /*00b0*/  SHF.R.S32.HI R3, RZ, 0x10, R0 ;  /* 0x00000010ff037819 */ /* 0x000fc80000011400 */
[----:B------:R-:W-:-:S05]  /*00c0*/  LOP3.LUT R3, R0, R3, RZ, 0x3c, !PT ;  /* 0x0000000300037212 */ /* 0x000fca00078e3cff */
[C---:B------:R-:W-:Y:S01]  /*00d0*/  IMAD.SHL.U32 R0, R3.reuse, 0x8, RZ ;  /* 0x0000000803007824 */ /* 0x040fe200078e00ff */
[----:B------:R-:W-:-:S04]  /*00e0*/  LOP3.LUT R3, R3, 0x3d, RZ, 0x3c, !PT ;  /* 0x0000003d03037812 */ /* 0x000fc800078e3cff */
[----:B------:R-:W-:-:S05]  /*00f0*/  LOP3.LUT R0, R0, 0x1e8, RZ, 0x3c, !PT ;  /* 0x000001e800007812 */ /* 0x000fca00078e3cff */
[----:B------:R-:W-:Y:S02]  /*0100*/  IMAD.IADD R0, R3, 0x1, R0 ;  /* 0x0000000103007824 */ /* 0x000fe400078e0200 */
[----:B------:R-:W0:Y:S03]  /*0110*/  LDC.64 R2, c[0x0][0x380] ;  /* 0x0000e000ff027b82 */ /* 0x000e260000000a00 */
[----:B------:R-:W-:-:S04]  /*0120*/  SHF.R.S32.HI R7, RZ, 0x4, R0 ;  /* 0x00000004ff077819 */ /* 0x000fc80000011400 */
[----:B------:R-:W-:-:S05]  /*0130*/  LOP3.LUT R7, R7, R0, RZ, 0x3c, !PT ;  /* 0x0000000007077212 */ /* 0x000fca00078e3cff */
[----:B------:R-:W-:-:S05]  /*0140*/  IMAD R7, R7, 0x27d4eb2d, RZ ;  /* 0x27d4eb2d07077824 */ /* 0x000fca00078e02ff */
[----:B------:R-:W-:-:S04]  /*0150*/  SHF.R.S32.HI R0, RZ, 0xf, R7 ;  /* 0x0000000fff007819 */ /* 0x000fc80000011407 */
[----:B------:R-:W-:Y:S01]  /*0160*/  LOP3.LUT R0, R0, 0x7fffffff, R7, 0x48, !PT ;  /* 0x7fffffff00007812 */ /* 0x000fe200078e4807 */
[----:B0-----:R-:W-:-:S03]  /*0170*/  IMAD.WIDE R2, R5, 0x4, R2 ;  /* 0x0000000405027825 */ /* 0x001fc600078e0202 */
[----:B------:R-:W-:-:S05]  /*0180*/  I2FP.F32.U32 R0, R0 ;  /* 0x0000000000007245 */ /* 0x000fca0000201000 */
[----:B------:R-:W-:-:S05]  /*0190*/  FMUL R5, R0, 4.6566128730773925781e-10 ;  /* 0x3000000000057820 */ /* 0x000fca0000400000 */
[----:B-1----:R-:W-:Y:S01]  /*01a0*/  STG.E desc[UR4][R2.64], R5 ;  /* 0x0000000502007986 */ /* 0x002fe2000c101904 */
[----:B------:R-:W-:Y:S05]  /*01b0*/  EXIT ;  /* 0x000000000000794d */ /* 0x000fea0003800000 */
.L_x_52:
        /* <DEDUP_REMOVED lines=12> */
.L_x_64:


//--------------------- .text._Z11initNeuronsP6Neuronii --------------------------
	.section	.text._Z11initNeuronsP6Neuronii,"ax",@progbits
	.align	128
        .global         _Z11initNeuronsP6Neuronii
        .type           _Z11initNeuronsP6Neuronii,@function
        .size           _Z11initNeuronsP6Neuronii,(.L_x_65 - _Z11initNeuronsP6Neuronii)
        .other          _Z11initNeuronsP6Neuronii,@"STO_CUDA_ENTRY STV_DEFAULT"
_Z11initNeuronsP6Neuronii:
.text._Z11initNeuronsP6Neuronii:
        /* <DEDUP_REMOVED lines=24> */
[----:B------:R-:W-:Y:S02]  /*0180*/  I2FP.F32.U32 R0, R0 ;  /* 0x0000000000007245 */ /* 0x000fe40000201000 */
[----:B-1----:R-:W-:Y:S03]  /*0190*/  STG.E desc[UR4][R2.64+0x4], RZ ;  /* 0x000004ff02007986 */ /* 0x002fe6000c101904 */
[----:B------:R-:W-:Y:S01]  /*01a0*/  FMUL R5, R0, 4.6566128730773925781e-10 ;  /* 0x3000000000057820 */ /* 0x000fe20000400000 */
[----:B------:R-:W-:Y:S04]  /*01b0*/  STG.E desc[UR4][R2.64+0x8], RZ ;  /* 0x000008ff02007986 */ /* 0x000fe8000c101904 */
[----:B------:R-:W-:Y:S04]  /*01c0*/  STG.E desc[UR4][R2.64+0xc], RZ ;  /* 0x00000cff02007986 */ /* 0x000fe8000c101904 */
[----:B------:R-:W-:Y:S01]  /*01d0*/  STG.E desc[UR4][R2.64], R5 ;  /* 0x0000000502007986 */ /* 0x000fe2000c101904 */
[----:B------:R-:W-:Y:S05]  /*01e0*/  EXIT ;  /* 0x000000000000794d */ /* 0x000fea0003800000 */
.L_x_53:
        /* <DEDUP_REMOVED lines=9> */
.L_x_65:


//--------------------- .nv.shared.reserved.0     --------------------------
	.section	.nv.shared.reserved.0,"aw",@nobits
	.weak		__nv_reservedSMEM_offset_0_alias
	.size		__nv_reservedSMEM_offset_0_alias, 0, 64
	.other		__nv_reservedSMEM_offset_0_alias,@"STO_CUDA_RESERVED_SHARED STV_DEFAULT"
__nv_reservedSMEM_offset_0_alias:
	.zero		0
	.zero		64


//--------------------- .nv.constant0._Z13adjustWeightsP6NeuroniiPfS1_ --------------------------
	.section	.nv.constant0._Z13adjustWeightsP6NeuroniiPfS1_,"a",@progbits
	.sectionflags	@""
	.align	4
.nv.constant0._Z13adjustWeightsP6NeuroniiPfS1_:
	.zero		928


//--------------------- .nv.constant0._Z13computeDeltasP6NeuronS0_Pfii --------------------------
	.section	.nv.constant0._Z13computeDeltasP6NeuronS0_Pfii,"a",@progbits
	.sectionflags	@""
	.align	4
.nv.constant0._Z13computeDeltasP6NeuronS0_Pfii:
	.zero		928


//--------------------- .nv.constant0._Z19computeOutputDeltasP6NeuronPfi --------------------------
	.section	.nv.constant0._Z19computeOutputDeltasP6NeuronPfi,"a",@progbits
	.sectionflags	@""
	.align	4
.nv.constant0._Z19computeOutputDeltasP6NeuronPfi:
	.zero		916


//--------------------- .nv.constant0._Z12reduceAbsSumPfi --------------------------
	.section	.nv.constant0._Z12reduceAbsSumPfi,"a",@progbits
	.sectionflags	@""
	.align	4
.nv.constant0._Z12reduceAbsSumPfi:
	.zero		908


//--------------------- .nv.constant0._Z13computeErrorsPfP6NeuronS_i --------------------------
	.section	.nv.constant0._Z13computeErrorsPfP6NeuronS_i,"a",@progbits
	.sectionflags	@""
	.align	4
.nv.constant0._Z13computeErrorsPfP6NeuronS_i:
	.zero		924


//--------------------- .nv.constant0._Z12computeLayerP6NeuronS0_iiPfS1_ --------------------------
	.section	.nv.constant0._Z12computeLayerP6NeuronS0_iiPfS1_,"a",@progbits
	.sectionflags	@""
	.align	4
.nv.constant0._Z12computeLayerP6NeuronS0_iiPfS1_:
	.zero		936


//--------------------- .nv.constant0._Z9feedInputP6NeuronPfi --------------------------
	.section	.nv.constant0._Z9feedInputP6NeuronPfi,"a",@progbits
	.sectionflags	@""
	.align	4
.nv.constant0._Z9feedInputP6NeuronPfi:
	.zero		916


//--------------------- .nv.constant0._Z24fillRandomFloatBetween01Pfii --------------------------
	.section	.nv.constant0._Z24fillRandomFloatBetween01Pfii,"a",@progbits
	.sectionflags	@""
	.align	4
.nv.constant0._Z24fillRandomFloatBetween01Pfii:
	.zero		912


//--------------------- .nv.constant0._Z11initNeuronsP6Neuronii --------------------------
	.section	.nv.constant0._Z11initNeuronsP6Neuronii,"a",@progbits
	.sectionflags	@""
	.align	4
.nv.constant0._Z11initNeuronsP6Neuronii:
	.zero		912


//--------------------- SYMBOLS --------------------------

	.type		.nv.reservedSmem.offset0,@object
	.size		.nv.reservedSmem.offset0,0x4
